//
// Generated by NVIDIA NVVM Compiler
//
// Compiler Build ID: CL-36424714
// Cuda compilation tools, release 13.0, V13.0.88
// Based on NVVM 20.0.0
//

.version 9.0
.target sm_100
.address_size 64

	// .globl	_Z19gpu_datatest_kernelPdS_S_S_PiS_iS0_ddS_S0_i
.extern .func  (.param .b32 func_retval0) vprintf
(
	.param .b64 vprintf_param_0,
	.param .b64 vprintf_param_1
)
;
.global .align 1 .b8 $str[6] = {10, 105, 110, 58, 10};
.global .align 1 .b8 $str$1[4] = {37, 100, 32};
.global .align 1 .b8 $str$2[8] = {10, 10, 111, 117, 116, 58, 10};
.global .align 1 .b8 $str$3[10] = {10, 10, 100, 101, 108, 116, 97, 58, 10};
.global .align 1 .b8 $str$4[14] = {10, 10, 114, 111, 119, 112, 116, 114, 95, 111, 100, 58, 10};
.global .align 1 .b8 $str$5[11] = {10, 10, 119, 101, 105, 103, 104, 116, 58, 10};
.global .align 1 .b8 $str$6[11] = {10, 10, 110, 117, 109, 108, 58, 10, 37, 100};
.global .align 1 .b8 $str$7[10] = {10, 10, 108, 115, 105, 122, 101, 58, 10};
.global .align 1 .b8 $str$8[11] = {10, 10, 98, 101, 116, 97, 58, 10, 37, 100};
.global .align 1 .b8 $str$9[12] = {10, 10, 97, 108, 112, 104, 97, 58, 10, 37, 100};
.global .align 1 .b8 $str$10[12] = {10, 10, 112, 114, 101, 118, 68, 119, 116, 58, 10};
.global .align 1 .b8 $str$11[13] = {10, 10, 114, 111, 119, 112, 116, 114, 95, 119, 58, 10};
.global .align 1 .b8 $str$12[15] = {10, 10, 110, 117, 109, 95, 105, 116, 101, 114, 58, 10, 37, 100};

.visible .entry _Z19gpu_datatest_kernelPdS_S_S_PiS_iS0_ddS_S0_i(
	.param .u64 .ptr .align 1 _Z19gpu_datatest_kernelPdS_S_S_PiS_iS0_ddS_S0_i_param_0,
	.param .u64 .ptr .align 1 _Z19gpu_datatest_kernelPdS_S_S_PiS_iS0_ddS_S0_i_param_1,
	.param .u64 .ptr .align 1 _Z19gpu_datatest_kernelPdS_S_S_PiS_iS0_ddS_S0_i_param_2,
	.param .u64 .ptr .align 1 _Z19gpu_datatest_kernelPdS_S_S_PiS_iS0_ddS_S0_i_param_3,
	.param .u64 .ptr .align 1 _Z19gpu_datatest_kernelPdS_S_S_PiS_iS0_ddS_S0_i_param_4,
	.param .u64 .ptr .align 1 _Z19gpu_datatest_kernelPdS_S_S_PiS_iS0_ddS_S0_i_param_5,
	.param .u32 _Z19gpu_datatest_kernelPdS_S_S_PiS_iS0_ddS_S0_i_param_6,
	.param .u64 .ptr .align 1 _Z19gpu_datatest_kernelPdS_S_S_PiS_iS0_ddS_S0_i_param_7,
	.param .f64 _Z19gpu_datatest_kernelPdS_S_S_PiS_iS0_ddS_S0_i_param_8,
	.param .f64 _Z19gpu_datatest_kernelPdS_S_S_PiS_iS0_ddS_S0_i_param_9,
	.param .u64 .ptr .align 1 _Z19gpu_datatest_kernelPdS_S_S_PiS_iS0_ddS_S0_i_param_10,
	.param .u64 .ptr .align 1 _Z19gpu_datatest_kernelPdS_S_S_PiS_iS0_ddS_S0_i_param_11,
	.param .u32 _Z19gpu_datatest_kernelPdS_S_S_PiS_iS0_ddS_S0_i_param_12
)
{
	.local .align 8 .b8 	__local_depot0[8];
	.reg .b64 	%SP;
	.reg .b64 	%SPL;
	.reg .pred 	%p<19>;
	.reg .b32 	%r<391>;
	.reg .b64 	%rd<97>;
	.reg .b64 	%fd<78>;

	mov.u64 	%SPL, __local_depot0;
	cvta.local.u64 	%SP, %SPL;
	ld.param.u64 	%rd17, [_Z19gpu_datatest_kernelPdS_S_S_PiS_iS0_ddS_S0_i_param_0];
	ld.param.u64 	%rd18, [_Z19gpu_datatest_kernelPdS_S_S_PiS_iS0_ddS_S0_i_param_2];
	ld.param.u64 	%rd19, [_Z19gpu_datatest_kernelPdS_S_S_PiS_iS0_ddS_S0_i_param_3];
	ld.param.u64 	%rd20, [_Z19gpu_datatest_kernelPdS_S_S_PiS_iS0_ddS_S0_i_param_4];
	ld.param.u32 	%r32, [_Z19gpu_datatest_kernelPdS_S_S_PiS_iS0_ddS_S0_i_param_6];
	cvta.to.global.u64 	%rd21, %rd18;
	cvta.to.global.u64 	%rd22, %rd19;
	cvta.to.global.u64 	%rd1, %rd20;
	add.u64 	%rd23, %SP, 0;
	add.u64 	%rd2, %SPL, 0;
	mov.u64 	%rd24, $str;
	cvta.global.u64 	%rd25, %rd24;
	{ // callseq 0, 0
	.param .b64 param0;
	st.param.b64 	[param0], %rd25;
	.param .b64 param1;
	st.param.b64 	[param1], 0;
	.param .b32 retval0;
	call.uni (retval0), 
	vprintf, 
	(
	param0, 
	param1
	);
	ld.param.b32 	%r34, [retval0];
	} // callseq 0
	cvta.to.global.u64 	%rd26, %rd17;
	ld.global.f64 	%fd3, [%rd26];
	st.local.f64 	[%rd2], %fd3;
	mov.u64 	%rd27, $str$1;
	cvta.global.u64 	%rd28, %rd27;
	{ // callseq 1, 0
	.param .b64 param0;
	st.param.b64 	[param0], %rd28;
	.param .b64 param1;
	st.param.b64 	[param1], %rd23;
	.param .b32 retval0;
	call.uni (retval0), 
	vprintf, 
	(
	param0, 
	param1
	);
	ld.param.b32 	%r36, [retval0];
	} // callseq 1
	ld.global.f64 	%fd4, [%rd26+8];
	st.local.f64 	[%rd2], %fd4;
	{ // callseq 2, 0
	.param .b64 param0;
	st.param.b64 	[param0], %rd28;
	.param .b64 param1;
	st.param.b64 	[param1], %rd23;
	.param .b32 retval0;
	call.uni (retval0), 
	vprintf, 
	(
	param0, 
	param1
	);
	ld.param.b32 	%r38, [retval0];
	} // callseq 2
	ld.global.f64 	%fd5, [%rd26+16];
	st.local.f64 	[%rd2], %fd5;
	{ // callseq 3, 0
	.param .b64 param0;
	st.param.b64 	[param0], %rd28;
	.param .b64 param1;
	st.param.b64 	[param1], %rd23;
	.param .b32 retval0;
	call.uni (retval0), 
	vprintf, 
	(
	param0, 
	param1
	);
	ld.param.b32 	%r40, [retval0];
	} // callseq 3
	ld.global.f64 	%fd6, [%rd26+24];
	st.local.f64 	[%rd2], %fd6;
	{ // callseq 4, 0
	.param .b64 param0;
	st.param.b64 	[param0], %rd28;
	.param .b64 param1;
	st.param.b64 	[param1], %rd23;
	.param .b32 retval0;
	call.uni (retval0), 
	vprintf, 
	(
	param0, 
	param1
	);
	ld.param.b32 	%r42, [retval0];
	} // callseq 4
	ld.global.f64 	%fd7, [%rd26+32];
	st.local.f64 	[%rd2], %fd7;
	{ // callseq 5, 0
	.param .b64 param0;
	st.param.b64 	[param0], %rd28;
	.param .b64 param1;
	st.param.b64 	[param1], %rd23;
	.param .b32 retval0;
	call.uni (retval0), 
	vprintf, 
	(
	param0, 
	param1
	);
	ld.param.b32 	%r44, [retval0];
	} // callseq 5
	ld.global.f64 	%fd8, [%rd26+40];
	st.local.f64 	[%rd2], %fd8;
	{ // callseq 6, 0
	.param .b64 param0;
	st.param.b64 	[param0], %rd28;
	.param .b64 param1;
	st.param.b64 	[param1], %rd23;
	.param .b32 retval0;
	call.uni (retval0), 
	vprintf, 
	(
	param0, 
	param1
	);
	ld.param.b32 	%r46, [retval0];
	} // callseq 6
	ld.global.f64 	%fd9, [%rd26+48];
	st.local.f64 	[%rd2], %fd9;
	{ // callseq 7, 0
	.param .b64 param0;
	st.param.b64 	[param0], %rd28;
	.param .b64 param1;
	st.param.b64 	[param1], %rd23;
	.param .b32 retval0;
	call.uni (retval0), 
	vprintf, 
	(
	param0, 
	param1
	);
	ld.param.b32 	%r48, [retval0];
	} // callseq 7
	ld.global.f64 	%fd10, [%rd26+56];
	st.local.f64 	[%rd2], %fd10;
	{ // callseq 8, 0
	.param .b64 param0;
	st.param.b64 	[param0], %rd28;
	.param .b64 param1;
	st.param.b64 	[param1], %rd23;
	.param .b32 retval0;
	call.uni (retval0), 
	vprintf, 
	(
	param0, 
	param1
	);
	ld.param.b32 	%r50, [retval0];
	} // callseq 8
	ld.global.f64 	%fd11, [%rd26+64];
	st.local.f64 	[%rd2], %fd11;
	{ // callseq 9, 0
	.param .b64 param0;
	st.param.b64 	[param0], %rd28;
	.param .b64 param1;
	st.param.b64 	[param1], %rd23;
	.param .b32 retval0;
	call.uni (retval0), 
	vprintf, 
	(
	param0, 
	param1
	);
	ld.param.b32 	%r52, [retval0];
	} // callseq 9
	ld.global.f64 	%fd12, [%rd26+72];
	st.local.f64 	[%rd2], %fd12;
	{ // callseq 10, 0
	.param .b64 param0;
	st.param.b64 	[param0], %rd28;
	.param .b64 param1;
	st.param.b64 	[param1], %rd23;
	.param .b32 retval0;
	call.uni (retval0), 
	vprintf, 
	(
	param0, 
	param1
	);
	ld.param.b32 	%r54, [retval0];
	} // callseq 10
	ld.global.f64 	%fd13, [%rd26+80];
	st.local.f64 	[%rd2], %fd13;
	{ // callseq 11, 0
	.param .b64 param0;
	st.param.b64 	[param0], %rd28;
	.param .b64 param1;
	st.param.b64 	[param1], %rd23;
	.param .b32 retval0;
	call.uni (retval0), 
	vprintf, 
	(
	param0, 
	param1
	);
	ld.param.b32 	%r56, [retval0];
	} // callseq 11
	ld.global.f64 	%fd14, [%rd26+88];
	st.local.f64 	[%rd2], %fd14;
	{ // callseq 12, 0
	.param .b64 param0;
	st.param.b64 	[param0], %rd28;
	.param .b64 param1;
	st.param.b64 	[param1], %rd23;
	.param .b32 retval0;
	call.uni (retval0), 
	vprintf, 
	(
	param0, 
	param1
	);
	ld.param.b32 	%r58, [retval0];
	} // callseq 12
	ld.global.f64 	%fd15, [%rd26+96];
	st.local.f64 	[%rd2], %fd15;
	{ // callseq 13, 0
	.param .b64 param0;
	st.param.b64 	[param0], %rd28;
	.param .b64 param1;
	st.param.b64 	[param1], %rd23;
	.param .b32 retval0;
	call.uni (retval0), 
	vprintf, 
	(
	param0, 
	param1
	);
	ld.param.b32 	%r60, [retval0];
	} // callseq 13
	ld.global.f64 	%fd16, [%rd26+104];
	st.local.f64 	[%rd2], %fd16;
	{ // callseq 14, 0
	.param .b64 param0;
	st.param.b64 	[param0], %rd28;
	.param .b64 param1;
	st.param.b64 	[param1], %rd23;
	.param .b32 retval0;
	call.uni (retval0), 
	vprintf, 
	(
	param0, 
	param1
	);
	ld.param.b32 	%r62, [retval0];
	} // callseq 14
	ld.global.f64 	%fd17, [%rd26+112];
	st.local.f64 	[%rd2], %fd17;
	{ // callseq 15, 0
	.param .b64 param0;
	st.param.b64 	[param0], %rd28;
	.param .b64 param1;
	st.param.b64 	[param1], %rd23;
	.param .b32 retval0;
	call.uni (retval0), 
	vprintf, 
	(
	param0, 
	param1
	);
	ld.param.b32 	%r64, [retval0];
	} // callseq 15
	ld.global.f64 	%fd18, [%rd26+120];
	st.local.f64 	[%rd2], %fd18;
	{ // callseq 16, 0
	.param .b64 param0;
	st.param.b64 	[param0], %rd28;
	.param .b64 param1;
	st.param.b64 	[param1], %rd23;
	.param .b32 retval0;
	call.uni (retval0), 
	vprintf, 
	(
	param0, 
	param1
	);
	ld.param.b32 	%r66, [retval0];
	} // callseq 16
	ld.global.f64 	%fd19, [%rd26+128];
	st.local.f64 	[%rd2], %fd19;
	{ // callseq 17, 0
	.param .b64 param0;
	st.param.b64 	[param0], %rd28;
	.param .b64 param1;
	st.param.b64 	[param1], %rd23;
	.param .b32 retval0;
	call.uni (retval0), 
	vprintf, 
	(
	param0, 
	param1
	);
	ld.param.b32 	%r68, [retval0];
	} // callseq 17
	ld.global.f64 	%fd20, [%rd26+136];
	st.local.f64 	[%rd2], %fd20;
	{ // callseq 18, 0
	.param .b64 param0;
	st.param.b64 	[param0], %rd28;
	.param .b64 param1;
	st.param.b64 	[param1], %rd23;
	.param .b32 retval0;
	call.uni (retval0), 
	vprintf, 
	(
	param0, 
	param1
	);
	ld.param.b32 	%r70, [retval0];
	} // callseq 18
	ld.global.f64 	%fd21, [%rd26+144];
	st.local.f64 	[%rd2], %fd21;
	{ // callseq 19, 0
	.param .b64 param0;
	st.param.b64 	[param0], %rd28;
	.param .b64 param1;
	st.param.b64 	[param1], %rd23;
	.param .b32 retval0;
	call.uni (retval0), 
	vprintf, 
	(
	param0, 
	param1
	);
	ld.param.b32 	%r72, [retval0];
	} // callseq 19
	ld.global.f64 	%fd22, [%rd26+152];
	st.local.f64 	[%rd2], %fd22;
	{ // callseq 20, 0
	.param .b64 param0;
	st.param.b64 	[param0], %rd28;
	.param .b64 param1;
	st.param.b64 	[param1], %rd23;
	.param .b32 retval0;
	call.uni (retval0), 
	vprintf, 
	(
	param0, 
	param1
	);
	ld.param.b32 	%r74, [retval0];
	} // callseq 20
	ld.global.f64 	%fd23, [%rd26+160];
	st.local.f64 	[%rd2], %fd23;
	{ // callseq 21, 0
	.param .b64 param0;
	st.param.b64 	[param0], %rd28;
	.param .b64 param1;
	st.param.b64 	[param1], %rd23;
	.param .b32 retval0;
	call.uni (retval0), 
	vprintf, 
	(
	param0, 
	param1
	);
	ld.param.b32 	%r76, [retval0];
	} // callseq 21
	ld.global.f64 	%fd24, [%rd26+168];
	st.local.f64 	[%rd2], %fd24;
	{ // callseq 22, 0
	.param .b64 param0;
	st.param.b64 	[param0], %rd28;
	.param .b64 param1;
	st.param.b64 	[param1], %rd23;
	.param .b32 retval0;
	call.uni (retval0), 
	vprintf, 
	(
	param0, 
	param1
	);
	ld.param.b32 	%r78, [retval0];
	} // callseq 22
	ld.global.f64 	%fd25, [%rd26+176];
	st.local.f64 	[%rd2], %fd25;
	{ // callseq 23, 0
	.param .b64 param0;
	st.param.b64 	[param0], %rd28;
	.param .b64 param1;
	st.param.b64 	[param1], %rd23;
	.param .b32 retval0;
	call.uni (retval0), 
	vprintf, 
	(
	param0, 
	param1
	);
	ld.param.b32 	%r80, [retval0];
	} // callseq 23
	ld.global.f64 	%fd26, [%rd26+184];
	st.local.f64 	[%rd2], %fd26;
	{ // callseq 24, 0
	.param .b64 param0;
	st.param.b64 	[param0], %rd28;
	.param .b64 param1;
	st.param.b64 	[param1], %rd23;
	.param .b32 retval0;
	call.uni (retval0), 
	vprintf, 
	(
	param0, 
	param1
	);
	ld.param.b32 	%r82, [retval0];
	} // callseq 24
	ld.global.f64 	%fd27, [%rd26+192];
	st.local.f64 	[%rd2], %fd27;
	{ // callseq 25, 0
	.param .b64 param0;
	st.param.b64 	[param0], %rd28;
	.param .b64 param1;
	st.param.b64 	[param1], %rd23;
	.param .b32 retval0;
	call.uni (retval0), 
	vprintf, 
	(
	param0, 
	param1
	);
	ld.param.b32 	%r84, [retval0];
	} // callseq 25
	ld.global.f64 	%fd28, [%rd26+200];
	st.local.f64 	[%rd2], %fd28;
	{ // callseq 26, 0
	.param .b64 param0;
	st.param.b64 	[param0], %rd28;
	.param .b64 param1;
	st.param.b64 	[param1], %rd23;
	.param .b32 retval0;
	call.uni (retval0), 
	vprintf, 
	(
	param0, 
	param1
	);
	ld.param.b32 	%r86, [retval0];
	} // callseq 26
	ld.global.f64 	%fd29, [%rd26+208];
	st.local.f64 	[%rd2], %fd29;
	{ // callseq 27, 0
	.param .b64 param0;
	st.param.b64 	[param0], %rd28;
	.param .b64 param1;
	st.param.b64 	[param1], %rd23;
	.param .b32 retval0;
	call.uni (retval0), 
	vprintf, 
	(
	param0, 
	param1
	);
	ld.param.b32 	%r88, [retval0];
	} // callseq 27
	ld.global.f64 	%fd30, [%rd26+216];
	st.local.f64 	[%rd2], %fd30;
	{ // callseq 28, 0
	.param .b64 param0;
	st.param.b64 	[param0], %rd28;
	.param .b64 param1;
	st.param.b64 	[param1], %rd23;
	.param .b32 retval0;
	call.uni (retval0), 
	vprintf, 
	(
	param0, 
	param1
	);
	ld.param.b32 	%r90, [retval0];
	} // callseq 28
	ld.global.f64 	%fd31, [%rd26+224];
	st.local.f64 	[%rd2], %fd31;
	{ // callseq 29, 0
	.param .b64 param0;
	st.param.b64 	[param0], %rd28;
	.param .b64 param1;
	st.param.b64 	[param1], %rd23;
	.param .b32 retval0;
	call.uni (retval0), 
	vprintf, 
	(
	param0, 
	param1
	);
	ld.param.b32 	%r92, [retval0];
	} // callseq 29
	ld.global.f64 	%fd32, [%rd26+232];
	st.local.f64 	[%rd2], %fd32;
	{ // callseq 30, 0
	.param .b64 param0;
	st.param.b64 	[param0], %rd28;
	.param .b64 param1;
	st.param.b64 	[param1], %rd23;
	.param .b32 retval0;
	call.uni (retval0), 
	vprintf, 
	(
	param0, 
	param1
	);
	ld.param.b32 	%r94, [retval0];
	} // callseq 30
	ld.global.f64 	%fd33, [%rd26+240];
	st.local.f64 	[%rd2], %fd33;
	{ // callseq 31, 0
	.param .b64 param0;
	st.param.b64 	[param0], %rd28;
	.param .b64 param1;
	st.param.b64 	[param1], %rd23;
	.param .b32 retval0;
	call.uni (retval0), 
	vprintf, 
	(
	param0, 
	param1
	);
	ld.param.b32 	%r96, [retval0];
	} // callseq 31
	ld.global.f64 	%fd34, [%rd26+248];
	st.local.f64 	[%rd2], %fd34;
	{ // callseq 32, 0
	.param .b64 param0;
	st.param.b64 	[param0], %rd28;
	.param .b64 param1;
	st.param.b64 	[param1], %rd23;
	.param .b32 retval0;
	call.uni (retval0), 
	vprintf, 
	(
	param0, 
	param1
	);
	ld.param.b32 	%r98, [retval0];
	} // callseq 32
	mov.u64 	%rd29, $str$2;
	cvta.global.u64 	%rd30, %rd29;
	{ // callseq 33, 0
	.param .b64 param0;
	st.param.b64 	[param0], %rd30;
	.param .b64 param1;
	st.param.b64 	[param1], 0;
	.param .b32 retval0;
	call.uni (retval0), 
	vprintf, 
	(
	param0, 
	param1
	);
	ld.param.b32 	%r100, [retval0];
	} // callseq 33
	ld.global.f64 	%fd35, [%rd21];
	st.local.f64 	[%rd2], %fd35;
	{ // callseq 34, 0
	.param .b64 param0;
	st.param.b64 	[param0], %rd28;
	.param .b64 param1;
	st.param.b64 	[param1], %rd23;
	.param .b32 retval0;
	call.uni (retval0), 
	vprintf, 
	(
	param0, 
	param1
	);
	ld.param.b32 	%r102, [retval0];
	} // callseq 34
	ld.global.f64 	%fd36, [%rd21+8];
	st.local.f64 	[%rd2], %fd36;
	{ // callseq 35, 0
	.param .b64 param0;
	st.param.b64 	[param0], %rd28;
	.param .b64 param1;
	st.param.b64 	[param1], %rd23;
	.param .b32 retval0;
	call.uni (retval0), 
	vprintf, 
	(
	param0, 
	param1
	);
	ld.param.b32 	%r104, [retval0];
	} // callseq 35
	ld.global.f64 	%fd37, [%rd21+16];
	st.local.f64 	[%rd2], %fd37;
	{ // callseq 36, 0
	.param .b64 param0;
	st.param.b64 	[param0], %rd28;
	.param .b64 param1;
	st.param.b64 	[param1], %rd23;
	.param .b32 retval0;
	call.uni (retval0), 
	vprintf, 
	(
	param0, 
	param1
	);
	ld.param.b32 	%r106, [retval0];
	} // callseq 36
	ld.global.f64 	%fd38, [%rd21+24];
	st.local.f64 	[%rd2], %fd38;
	{ // callseq 37, 0
	.param .b64 param0;
	st.param.b64 	[param0], %rd28;
	.param .b64 param1;
	st.param.b64 	[param1], %rd23;
	.param .b32 retval0;
	call.uni (retval0), 
	vprintf, 
	(
	param0, 
	param1
	);
	ld.param.b32 	%r108, [retval0];
	} // callseq 37
	ld.global.f64 	%fd39, [%rd21+32];
	st.local.f64 	[%rd2], %fd39;
	{ // callseq 38, 0
	.param .b64 param0;
	st.param.b64 	[param0], %rd28;
	.param .b64 param1;
	st.param.b64 	[param1], %rd23;
	.param .b32 retval0;
	call.uni (retval0), 
	vprintf, 
	(
	param0, 
	param1
	);
	ld.param.b32 	%r110, [retval0];
	} // callseq 38
	ld.global.f64 	%fd40, [%rd21+40];
	st.local.f64 	[%rd2], %fd40;
	{ // callseq 39, 0
	.param .b64 param0;
	st.param.b64 	[param0], %rd28;
	.param .b64 param1;
	st.param.b64 	[param1], %rd23;
	.param .b32 retval0;
	call.uni (retval0), 
	vprintf, 
	(
	param0, 
	param1
	);
	ld.param.b32 	%r112, [retval0];
	} // callseq 39
	ld.global.f64 	%fd41, [%rd21+48];
	st.local.f64 	[%rd2], %fd41;
	{ // callseq 40, 0
	.param .b64 param0;
	st.param.b64 	[param0], %rd28;
	.param .b64 param1;
	st.param.b64 	[param1], %rd23;
	.param .b32 retval0;
	call.uni (retval0), 
	vprintf, 
	(
	param0, 
	param1
	);
	ld.param.b32 	%r114, [retval0];
	} // callseq 40
	mov.u64 	%rd31, $str$3;
	cvta.global.u64 	%rd32, %rd31;
	{ // callseq 41, 0
	.param .b64 param0;
	st.param.b64 	[param0], %rd32;
	.param .b64 param1;
	st.param.b64 	[param1], 0;
	.param .b32 retval0;
	call.uni (retval0), 
	vprintf, 
	(
	param0, 
	param1
	);
	ld.param.b32 	%r116, [retval0];
	} // callseq 41
	ld.global.f64 	%fd42, [%rd22];
	st.local.f64 	[%rd2], %fd42;
	{ // callseq 42, 0
	.param .b64 param0;
	st.param.b64 	[param0], %rd28;
	.param .b64 param1;
	st.param.b64 	[param1], %rd23;
	.param .b32 retval0;
	call.uni (retval0), 
	vprintf, 
	(
	param0, 
	param1
	);
	ld.param.b32 	%r118, [retval0];
	} // callseq 42
	ld.global.f64 	%fd43, [%rd22+8];
	st.local.f64 	[%rd2], %fd43;
	{ // callseq 43, 0
	.param .b64 param0;
	st.param.b64 	[param0], %rd28;
	.param .b64 param1;
	st.param.b64 	[param1], %rd23;
	.param .b32 retval0;
	call.uni (retval0), 
	vprintf, 
	(
	param0, 
	param1
	);
	ld.param.b32 	%r120, [retval0];
	} // callseq 43
	ld.global.f64 	%fd44, [%rd22+16];
	st.local.f64 	[%rd2], %fd44;
	{ // callseq 44, 0
	.param .b64 param0;
	st.param.b64 	[param0], %rd28;
	.param .b64 param1;
	st.param.b64 	[param1], %rd23;
	.param .b32 retval0;
	call.uni (retval0), 
	vprintf, 
	(
	param0, 
	param1
	);
	ld.param.b32 	%r122, [retval0];
	} // callseq 44
	ld.global.f64 	%fd45, [%rd22+24];
	st.local.f64 	[%rd2], %fd45;
	{ // callseq 45, 0
	.param .b64 param0;
	st.param.b64 	[param0], %rd28;
	.param .b64 param1;
	st.param.b64 	[param1], %rd23;
	.param .b32 retval0;
	call.uni (retval0), 
	vprintf, 
	(
	param0, 
	param1
	);
	ld.param.b32 	%r124, [retval0];
	} // callseq 45
	ld.global.f64 	%fd46, [%rd22+32];
	st.local.f64 	[%rd2], %fd46;
	{ // callseq 46, 0
	.param .b64 param0;
	st.param.b64 	[param0], %rd28;
	.param .b64 param1;
	st.param.b64 	[param1], %rd23;
	.param .b32 retval0;
	call.uni (retval0), 
	vprintf, 
	(
	param0, 
	param1
	);
	ld.param.b32 	%r126, [retval0];
	} // callseq 46
	ld.global.f64 	%fd47, [%rd22+40];
	st.local.f64 	[%rd2], %fd47;
	{ // callseq 47, 0
	.param .b64 param0;
	st.param.b64 	[param0], %rd28;
	.param .b64 param1;
	st.param.b64 	[param1], %rd23;
	.param .b32 retval0;
	call.uni (retval0), 
	vprintf, 
	(
	param0, 
	param1
	);
	ld.param.b32 	%r128, [retval0];
	} // callseq 47
	ld.global.f64 	%fd48, [%rd22+48];
	st.local.f64 	[%rd2], %fd48;
	{ // callseq 48, 0
	.param .b64 param0;
	st.param.b64 	[param0], %rd28;
	.param .b64 param1;
	st.param.b64 	[param1], %rd23;
	.param .b32 retval0;
	call.uni (retval0), 
	vprintf, 
	(
	param0, 
	param1
	);
	ld.param.b32 	%r130, [retval0];
	} // callseq 48
	mov.u64 	%rd33, $str$4;
	cvta.global.u64 	%rd34, %rd33;
	{ // callseq 49, 0
	.param .b64 param0;
	st.param.b64 	[param0], %rd34;
	.param .b64 param1;
	st.param.b64 	[param1], 0;
	.param .b32 retval0;
	call.uni (retval0), 
	vprintf, 
	(
	param0, 
	param1
	);
	ld.param.b32 	%r132, [retval0];
	} // callseq 49
	setp.lt.s32 	%p1, %r32, 0;
	@%p1 bra 	$L__BB0_13;
	add.s32 	%r1, %r32, 1;
	and.b32  	%r2, %r1, 15;
	setp.lt.u32 	%p2, %r32, 15;
	mov.b32 	%r383, 0;
	@%p2 bra 	$L__BB0_4;
	and.b32  	%r383, %r1, -16;
	neg.s32 	%r381, %r383;
	add.s64 	%rd93, %rd1, 32;
$L__BB0_3:
	.pragma "nounroll";
	ld.global.u32 	%r135, [%rd93+-32];
	st.local.u32 	[%rd2], %r135;
	cvta.global.u64 	%rd36, %rd27;
	{ // callseq 50, 0
	.param .b64 param0;
	st.param.b64 	[param0], %rd36;
	.param .b64 param1;
	st.param.b64 	[param1], %rd23;
	.param .b32 retval0;
	call.uni (retval0), 
	vprintf, 
	(
	param0, 
	param1
	);
	ld.param.b32 	%r136, [retval0];
	} // callseq 50
	ld.global.u32 	%r138, [%rd93+-28];
	st.local.u32 	[%rd2], %r138;
	{ // callseq 51, 0
	.param .b64 param0;
	st.param.b64 	[param0], %rd36;
	.param .b64 param1;
	st.param.b64 	[param1], %rd23;
	.param .b32 retval0;
	call.uni (retval0), 
	vprintf, 
	(
	param0, 
	param1
	);
	ld.param.b32 	%r139, [retval0];
	} // callseq 51
	ld.global.u32 	%r141, [%rd93+-24];
	st.local.u32 	[%rd2], %r141;
	{ // callseq 52, 0
	.param .b64 param0;
	st.param.b64 	[param0], %rd36;
	.param .b64 param1;
	st.param.b64 	[param1], %rd23;
	.param .b32 retval0;
	call.uni (retval0), 
	vprintf, 
	(
	param0, 
	param1
	);
	ld.param.b32 	%r142, [retval0];
	} // callseq 52
	ld.global.u32 	%r144, [%rd93+-20];
	st.local.u32 	[%rd2], %r144;
	{ // callseq 53, 0
	.param .b64 param0;
	st.param.b64 	[param0], %rd36;
	.param .b64 param1;
	st.param.b64 	[param1], %rd23;
	.param .b32 retval0;
	call.uni (retval0), 
	vprintf, 
	(
	param0, 
	param1
	);
	ld.param.b32 	%r145, [retval0];
	} // callseq 53
	ld.global.u32 	%r147, [%rd93+-16];
	st.local.u32 	[%rd2], %r147;
	{ // callseq 54, 0
	.param .b64 param0;
	st.param.b64 	[param0], %rd36;
	.param .b64 param1;
	st.param.b64 	[param1], %rd23;
	.param .b32 retval0;
	call.uni (retval0), 
	vprintf, 
	(
	param0, 
	param1
	);
	ld.param.b32 	%r148, [retval0];
	} // callseq 54
	ld.global.u32 	%r150, [%rd93+-12];
	st.local.u32 	[%rd2], %r150;
	{ // callseq 55, 0
	.param .b64 param0;
	st.param.b64 	[param0], %rd36;
	.param .b64 param1;
	st.param.b64 	[param1], %rd23;
	.param .b32 retval0;
	call.uni (retval0), 
	vprintf, 
	(
	param0, 
	param1
	);
	ld.param.b32 	%r151, [retval0];
	} // callseq 55
	ld.global.u32 	%r153, [%rd93+-8];
	st.local.u32 	[%rd2], %r153;
	{ // callseq 56, 0
	.param .b64 param0;
	st.param.b64 	[param0], %rd36;
	.param .b64 param1;
	st.param.b64 	[param1], %rd23;
	.param .b32 retval0;
	call.uni (retval0), 
	vprintf, 
	(
	param0, 
	param1
	);
	ld.param.b32 	%r154, [retval0];
	} // callseq 56
	ld.global.u32 	%r156, [%rd93+-4];
	st.local.u32 	[%rd2], %r156;
	{ // callseq 57, 0
	.param .b64 param0;
	st.param.b64 	[param0], %rd36;
	.param .b64 param1;
	st.param.b64 	[param1], %rd23;
	.param .b32 retval0;
	call.uni (retval0), 
	vprintf, 
	(
	param0, 
	param1
	);
	ld.param.b32 	%r157, [retval0];
	} // callseq 57
	ld.global.u32 	%r159, [%rd93];
	st.local.u32 	[%rd2], %r159;
	{ // callseq 58, 0
	.param .b64 param0;
	st.param.b64 	[param0], %rd36;
	.param .b64 param1;
	st.param.b64 	[param1], %rd23;
	.param .b32 retval0;
	call.uni (retval0), 
	vprintf, 
	(
	param0, 
	param1
	);
	ld.param.b32 	%r160, [retval0];
	} // callseq 58
	ld.global.u32 	%r162, [%rd93+4];
	st.local.u32 	[%rd2], %r162;
	{ // callseq 59, 0
	.param .b64 param0;
	st.param.b64 	[param0], %rd36;
	.param .b64 param1;
	st.param.b64 	[param1], %rd23;
	.param .b32 retval0;
	call.uni (retval0), 
	vprintf, 
	(
	param0, 
	param1
	);
	ld.param.b32 	%r163, [retval0];
	} // callseq 59
	ld.global.u32 	%r165, [%rd93+8];
	st.local.u32 	[%rd2], %r165;
	{ // callseq 60, 0
	.param .b64 param0;
	st.param.b64 	[param0], %rd36;
	.param .b64 param1;
	st.param.b64 	[param1], %rd23;
	.param .b32 retval0;
	call.uni (retval0), 
	vprintf, 
	(
	param0, 
	param1
	);
	ld.param.b32 	%r166, [retval0];
	} // callseq 60
	ld.global.u32 	%r168, [%rd93+12];
	st.local.u32 	[%rd2], %r168;
	{ // callseq 61, 0
	.param .b64 param0;
	st.param.b64 	[param0], %rd36;
	.param .b64 param1;
	st.param.b64 	[param1], %rd23;
	.param .b32 retval0;
	call.uni (retval0), 
	vprintf, 
	(
	param0, 
	param1
	);
	ld.param.b32 	%r169, [retval0];
	} // callseq 61
	ld.global.u32 	%r171, [%rd93+16];
	st.local.u32 	[%rd2], %r171;
	{ // callseq 62, 0
	.param .b64 param0;
	st.param.b64 	[param0], %rd36;
	.param .b64 param1;
	st.param.b64 	[param1], %rd23;
	.param .b32 retval0;
	call.uni (retval0), 
	vprintf, 
	(
	param0, 
	param1
	);
	ld.param.b32 	%r172, [retval0];
	} // callseq 62
	ld.global.u32 	%r174, [%rd93+20];
	st.local.u32 	[%rd2], %r174;
	{ // callseq 63, 0
	.param .b64 param0;
	st.param.b64 	[param0], %rd36;
	.param .b64 param1;
	st.param.b64 	[param1], %rd23;
	.param .b32 retval0;
	call.uni (retval0), 
	vprintf, 
	(
	param0, 
	param1
	);
	ld.param.b32 	%r175, [retval0];
	} // callseq 63
	ld.global.u32 	%r177, [%rd93+24];
	st.local.u32 	[%rd2], %r177;
	{ // callseq 64, 0
	.param .b64 param0;
	st.param.b64 	[param0], %rd36;
	.param .b64 param1;
	st.param.b64 	[param1], %rd23;
	.param .b32 retval0;
	call.uni (retval0), 
	vprintf, 
	(
	param0, 
	param1
	);
	ld.param.b32 	%r178, [retval0];
	} // callseq 64
	ld.global.u32 	%r180, [%rd93+28];
	st.local.u32 	[%rd2], %r180;
	{ // callseq 65, 0
	.param .b64 param0;
	st.param.b64 	[param0], %rd36;
	.param .b64 param1;
	st.param.b64 	[param1], %rd23;
	.param .b32 retval0;
	call.uni (retval0), 
	vprintf, 
	(
	param0, 
	param1
	);
	ld.param.b32 	%r181, [retval0];
	} // callseq 65
	add.s32 	%r381, %r381, 16;
	add.s64 	%rd93, %rd93, 64;
	setp.ne.s32 	%p3, %r381, 0;
	@%p3 bra 	$L__BB0_3;
$L__BB0_4:
	setp.eq.s32 	%p4, %r2, 0;
	@%p4 bra 	$L__BB0_13;
	and.b32  	%r8, %r1, 7;
	setp.lt.u32 	%p5, %r2, 8;
	@%p5 bra 	$L__BB0_7;
	mul.wide.u32 	%rd38, %r383, 4;
	add.s64 	%rd39, %rd1, %rd38;
	ld.global.u32 	%r183, [%rd39];
	st.local.u32 	[%rd2], %r183;
	cvta.global.u64 	%rd41, %rd27;
	{ // callseq 66, 0
	.param .b64 param0;
	st.param.b64 	[param0], %rd41;
	.param .b64 param1;
	st.param.b64 	[param1], %rd23;
	.param .b32 retval0;
	call.uni (retval0), 
	vprintf, 
	(
	param0, 
	param1
	);
	ld.param.b32 	%r184, [retval0];
	} // callseq 66
	ld.global.u32 	%r186, [%rd39+4];
	st.local.u32 	[%rd2], %r186;
	{ // callseq 67, 0
	.param .b64 param0;
	st.param.b64 	[param0], %rd41;
	.param .b64 param1;
	st.param.b64 	[param1], %rd23;
	.param .b32 retval0;
	call.uni (retval0), 
	vprintf, 
	(
	param0, 
	param1
	);
	ld.param.b32 	%r187, [retval0];
	} // callseq 67
	ld.global.u32 	%r189, [%rd39+8];
	st.local.u32 	[%rd2], %r189;
	{ // callseq 68, 0
	.param .b64 param0;
	st.param.b64 	[param0], %rd41;
	.param .b64 param1;
	st.param.b64 	[param1], %rd23;
	.param .b32 retval0;
	call.uni (retval0), 
	vprintf, 
	(
	param0, 
	param1
	);
	ld.param.b32 	%r190, [retval0];
	} // callseq 68
	ld.global.u32 	%r192, [%rd39+12];
	st.local.u32 	[%rd2], %r192;
	{ // callseq 69, 0
	.param .b64 param0;
	st.param.b64 	[param0], %rd41;
	.param .b64 param1;
	st.param.b64 	[param1], %rd23;
	.param .b32 retval0;
	call.uni (retval0), 
	vprintf, 
	(
	param0, 
	param1
	);
	ld.param.b32 	%r193, [retval0];
	} // callseq 69
	ld.global.u32 	%r195, [%rd39+16];
	st.local.u32 	[%rd2], %r195;
	{ // callseq 70, 0
	.param .b64 param0;
	st.param.b64 	[param0], %rd41;
	.param .b64 param1;
	st.param.b64 	[param1], %rd23;
	.param .b32 retval0;
	call.uni (retval0), 
	vprintf, 
	(
	param0, 
	param1
	);
	ld.param.b32 	%r196, [retval0];
	} // callseq 70
	ld.global.u32 	%r198, [%rd39+20];
	st.local.u32 	[%rd2], %r198;
	{ // callseq 71, 0
	.param .b64 param0;
	st.param.b64 	[param0], %rd41;
	.param .b64 param1;
	st.param.b64 	[param1], %rd23;
	.param .b32 retval0;
	call.uni (retval0), 
	vprintf, 
	(
	param0, 
	param1
	);
	ld.param.b32 	%r199, [retval0];
	} // callseq 71
	ld.global.u32 	%r201, [%rd39+24];
	st.local.u32 	[%rd2], %r201;
	{ // callseq 72, 0
	.param .b64 param0;
	st.param.b64 	[param0], %rd41;
	.param .b64 param1;
	st.param.b64 	[param1], %rd23;
	.param .b32 retval0;
	call.uni (retval0), 
	vprintf, 
	(
	param0, 
	param1
	);
	ld.param.b32 	%r202, [retval0];
	} // callseq 72
	ld.global.u32 	%r204, [%rd39+28];
	st.local.u32 	[%rd2], %r204;
	{ // callseq 73, 0
	.param .b64 param0;
	st.param.b64 	[param0], %rd41;
	.param .b64 param1;
	st.param.b64 	[param1], %rd23;
	.param .b32 retval0;
	call.uni (retval0), 
	vprintf, 
	(
	param0, 
	param1
	);
	ld.param.b32 	%r205, [retval0];
	} // callseq 73
	add.s32 	%r383, %r383, 8;
$L__BB0_7:
	setp.eq.s32 	%p6, %r8, 0;
	@%p6 bra 	$L__BB0_13;
	and.b32  	%r11, %r1, 3;
	setp.lt.u32 	%p7, %r8, 4;
	@%p7 bra 	$L__BB0_10;
	mul.wide.u32 	%rd43, %r383, 4;
	add.s64 	%rd44, %rd1, %rd43;
	ld.global.u32 	%r207, [%rd44];
	st.local.u32 	[%rd2], %r207;
	cvta.global.u64 	%rd46, %rd27;
	{ // callseq 74, 0
	.param .b64 param0;
	st.param.b64 	[param0], %rd46;
	.param .b64 param1;
	st.param.b64 	[param1], %rd23;
	.param .b32 retval0;
	call.uni (retval0), 
	vprintf, 
	(
	param0, 
	param1
	);
	ld.param.b32 	%r208, [retval0];
	} // callseq 74
	ld.global.u32 	%r210, [%rd44+4];
	st.local.u32 	[%rd2], %r210;
	{ // callseq 75, 0
	.param .b64 param0;
	st.param.b64 	[param0], %rd46;
	.param .b64 param1;
	st.param.b64 	[param1], %rd23;
	.param .b32 retval0;
	call.uni (retval0), 
	vprintf, 
	(
	param0, 
	param1
	);
	ld.param.b32 	%r211, [retval0];
	} // callseq 75
	ld.global.u32 	%r213, [%rd44+8];
	st.local.u32 	[%rd2], %r213;
	{ // callseq 76, 0
	.param .b64 param0;
	st.param.b64 	[param0], %rd46;
	.param .b64 param1;
	st.param.b64 	[param1], %rd23;
	.param .b32 retval0;
	call.uni (retval0), 
	vprintf, 
	(
	param0, 
	param1
	);
	ld.param.b32 	%r214, [retval0];
	} // callseq 76
	ld.global.u32 	%r216, [%rd44+12];
	st.local.u32 	[%rd2], %r216;
	{ // callseq 77, 0
	.param .b64 param0;
	st.param.b64 	[param0], %rd46;
	.param .b64 param1;
	st.param.b64 	[param1], %rd23;
	.param .b32 retval0;
	call.uni (retval0), 
	vprintf, 
	(
	param0, 
	param1
	);
	ld.param.b32 	%r217, [retval0];
	} // callseq 77
	add.s32 	%r383, %r383, 4;
$L__BB0_10:
	setp.eq.s32 	%p8, %r11, 0;
	@%p8 bra 	$L__BB0_13;
	mul.wide.u32 	%rd48, %r383, 4;
	add.s64 	%rd94, %rd1, %rd48;
	neg.s32 	%r385, %r11;
$L__BB0_12:
	.pragma "nounroll";
	ld.global.u32 	%r219, [%rd94];
	st.local.u32 	[%rd2], %r219;
	cvta.global.u64 	%rd50, %rd27;
	{ // callseq 78, 0
	.param .b64 param0;
	st.param.b64 	[param0], %rd50;
	.param .b64 param1;
	st.param.b64 	[param1], %rd23;
	.param .b32 retval0;
	call.uni (retval0), 
	vprintf, 
	(
	param0, 
	param1
	);
	ld.param.b32 	%r220, [retval0];
	} // callseq 78
	add.s64 	%rd94, %rd94, 4;
	add.s32 	%r385, %r385, 1;
	setp.ne.s32 	%p9, %r385, 0;
	@%p9 bra 	$L__BB0_12;
$L__BB0_13:
	ld.param.u64 	%rd92, [_Z19gpu_datatest_kernelPdS_S_S_PiS_iS0_ddS_S0_i_param_10];
	ld.param.f64 	%fd77, [_Z19gpu_datatest_kernelPdS_S_S_PiS_iS0_ddS_S0_i_param_9];
	ld.param.f64 	%fd76, [_Z19gpu_datatest_kernelPdS_S_S_PiS_iS0_ddS_S0_i_param_8];
	ld.param.u64 	%rd91, [_Z19gpu_datatest_kernelPdS_S_S_PiS_iS0_ddS_S0_i_param_5];
	cvta.to.global.u64 	%rd52, %rd91;
	cvta.to.global.u64 	%rd53, %rd92;
	mov.u64 	%rd54, $str$5;
	cvta.global.u64 	%rd55, %rd54;
	{ // callseq 79, 0
	.param .b64 param0;
	st.param.b64 	[param0], %rd55;
	.param .b64 param1;
	st.param.b64 	[param1], 0;
	.param .b32 retval0;
	call.uni (retval0), 
	vprintf, 
	(
	param0, 
	param1
	);
	ld.param.b32 	%r222, [retval0];
	} // callseq 79
	ld.global.f64 	%fd49, [%rd52];
	st.local.f64 	[%rd2], %fd49;
	cvta.global.u64 	%rd57, %rd27;
	add.u64 	%rd58, %SP, 0;
	{ // callseq 80, 0
	.param .b64 param0;
	st.param.b64 	[param0], %rd57;
	.param .b64 param1;
	st.param.b64 	[param1], %rd58;
	.param .b32 retval0;
	call.uni (retval0), 
	vprintf, 
	(
	param0, 
	param1
	);
	ld.param.b32 	%r224, [retval0];
	} // callseq 80
	ld.global.f64 	%fd50, [%rd52+8];
	st.local.f64 	[%rd2], %fd50;
	{ // callseq 81, 0
	.param .b64 param0;
	st.param.b64 	[param0], %rd57;
	.param .b64 param1;
	st.param.b64 	[param1], %rd58;
	.param .b32 retval0;
	call.uni (retval0), 
	vprintf, 
	(
	param0, 
	param1
	);
	ld.param.b32 	%r226, [retval0];
	} // callseq 81
	ld.global.f64 	%fd51, [%rd52+16];
	st.local.f64 	[%rd2], %fd51;
	{ // callseq 82, 0
	.param .b64 param0;
	st.param.b64 	[param0], %rd57;
	.param .b64 param1;
	st.param.b64 	[param1], %rd58;
	.param .b32 retval0;
	call.uni (retval0), 
	vprintf, 
	(
	param0, 
	param1
	);
	ld.param.b32 	%r228, [retval0];
	} // callseq 82
	ld.global.f64 	%fd52, [%rd52+24];
	st.local.f64 	[%rd2], %fd52;
	{ // callseq 83, 0
	.param .b64 param0;
	st.param.b64 	[param0], %rd57;
	.param .b64 param1;
	st.param.b64 	[param1], %rd58;
	.param .b32 retval0;
	call.uni (retval0), 
	vprintf, 
	(
	param0, 
	param1
	);
	ld.param.b32 	%r230, [retval0];
	} // callseq 83
	ld.global.f64 	%fd53, [%rd52+32];
	st.local.f64 	[%rd2], %fd53;
	{ // callseq 84, 0
	.param .b64 param0;
	st.param.b64 	[param0], %rd57;
	.param .b64 param1;
	st.param.b64 	[param1], %rd58;
	.param .b32 retval0;
	call.uni (retval0), 
	vprintf, 
	(
	param0, 
	param1
	);
	ld.param.b32 	%r232, [retval0];
	} // callseq 84
	ld.global.f64 	%fd54, [%rd52+40];
	st.local.f64 	[%rd2], %fd54;
	{ // callseq 85, 0
	.param .b64 param0;
	st.param.b64 	[param0], %rd57;
	.param .b64 param1;
	st.param.b64 	[param1], %rd58;
	.param .b32 retval0;
	call.uni (retval0), 
	vprintf, 
	(
	param0, 
	param1
	);
	ld.param.b32 	%r234, [retval0];
	} // callseq 85
	ld.global.f64 	%fd55, [%rd52+48];
	st.local.f64 	[%rd2], %fd55;
	{ // callseq 86, 0
	.param .b64 param0;
	st.param.b64 	[param0], %rd57;
	.param .b64 param1;
	st.param.b64 	[param1], %rd58;
	.param .b32 retval0;
	call.uni (retval0), 
	vprintf, 
	(
	param0, 
	param1
	);
	ld.param.b32 	%r236, [retval0];
	} // callseq 86
	ld.global.f64 	%fd56, [%rd52+56];
	st.local.f64 	[%rd2], %fd56;
	{ // callseq 87, 0
	.param .b64 param0;
	st.param.b64 	[param0], %rd57;
	.param .b64 param1;
	st.param.b64 	[param1], %rd58;
	.param .b32 retval0;
	call.uni (retval0), 
	vprintf, 
	(
	param0, 
	param1
	);
	ld.param.b32 	%r238, [retval0];
	} // callseq 87
	ld.global.f64 	%fd57, [%rd52+64];
	st.local.f64 	[%rd2], %fd57;
	{ // callseq 88, 0
	.param .b64 param0;
	st.param.b64 	[param0], %rd57;
	.param .b64 param1;
	st.param.b64 	[param1], %rd58;
	.param .b32 retval0;
	call.uni (retval0), 
	vprintf, 
	(
	param0, 
	param1
	);
	ld.param.b32 	%r240, [retval0];
	} // callseq 88
	st.local.u32 	[%rd2], %r32;
	mov.u64 	%rd59, $str$6;
	cvta.global.u64 	%rd60, %rd59;
	{ // callseq 89, 0
	.param .b64 param0;
	st.param.b64 	[param0], %rd60;
	.param .b64 param1;
	st.param.b64 	[param1], %rd58;
	.param .b32 retval0;
	call.uni (retval0), 
	vprintf, 
	(
	param0, 
	param1
	);
	ld.param.b32 	%r242, [retval0];
	} // callseq 89
	mov.u64 	%rd61, $str$7;
	cvta.global.u64 	%rd62, %rd61;
	{ // callseq 90, 0
	.param .b64 param0;
	st.param.b64 	[param0], %rd62;
	.param .b64 param1;
	st.param.b64 	[param1], 0;
	.param .b32 retval0;
	call.uni (retval0), 
	vprintf, 
	(
	param0, 
	param1
	);
	ld.param.b32 	%r244, [retval0];
	} // callseq 90
	ld.global.f64 	%fd58, [%rd53];
	st.local.f64 	[%rd2], %fd58;
	{ // callseq 91, 0
	.param .b64 param0;
	st.param.b64 	[param0], %rd57;
	.param .b64 param1;
	st.param.b64 	[param1], %rd58;
	.param .b32 retval0;
	call.uni (retval0), 
	vprintf, 
	(
	param0, 
	param1
	);
	ld.param.b32 	%r246, [retval0];
	} // callseq 91
	ld.global.f64 	%fd59, [%rd53+8];
	st.local.f64 	[%rd2], %fd59;
	{ // callseq 92, 0
	.param .b64 param0;
	st.param.b64 	[param0], %rd57;
	.param .b64 param1;
	st.param.b64 	[param1], %rd58;
	.param .b32 retval0;
	call.uni (retval0), 
	vprintf, 
	(
	param0, 
	param1
	);
	ld.param.b32 	%r248, [retval0];
	} // callseq 92
	ld.global.f64 	%fd60, [%rd53+16];
	st.local.f64 	[%rd2], %fd60;
	{ // callseq 93, 0
	.param .b64 param0;
	st.param.b64 	[param0], %rd57;
	.param .b64 param1;
	st.param.b64 	[param1], %rd58;
	.param .b32 retval0;
	call.uni (retval0), 
	vprintf, 
	(
	param0, 
	param1
	);
	ld.param.b32 	%r250, [retval0];
	} // callseq 93
	ld.global.f64 	%fd61, [%rd53+24];
	st.local.f64 	[%rd2], %fd61;
	{ // callseq 94, 0
	.param .b64 param0;
	st.param.b64 	[param0], %rd57;
	.param .b64 param1;
	st.param.b64 	[param1], %rd58;
	.param .b32 retval0;
	call.uni (retval0), 
	vprintf, 
	(
	param0, 
	param1
	);
	ld.param.b32 	%r252, [retval0];
	} // callseq 94
	ld.global.f64 	%fd62, [%rd53+32];
	st.local.f64 	[%rd2], %fd62;
	{ // callseq 95, 0
	.param .b64 param0;
	st.param.b64 	[param0], %rd57;
	.param .b64 param1;
	st.param.b64 	[param1], %rd58;
	.param .b32 retval0;
	call.uni (retval0), 
	vprintf, 
	(
	param0, 
	param1
	);
	ld.param.b32 	%r254, [retval0];
	} // callseq 95
	ld.global.f64 	%fd63, [%rd53+40];
	st.local.f64 	[%rd2], %fd63;
	{ // callseq 96, 0
	.param .b64 param0;
	st.param.b64 	[param0], %rd57;
	.param .b64 param1;
	st.param.b64 	[param1], %rd58;
	.param .b32 retval0;
	call.uni (retval0), 
	vprintf, 
	(
	param0, 
	param1
	);
	ld.param.b32 	%r256, [retval0];
	} // callseq 96
	ld.global.f64 	%fd64, [%rd53+48];
	st.local.f64 	[%rd2], %fd64;
	{ // callseq 97, 0
	.param .b64 param0;
	st.param.b64 	[param0], %rd57;
	.param .b64 param1;
	st.param.b64 	[param1], %rd58;
	.param .b32 retval0;
	call.uni (retval0), 
	vprintf, 
	(
	param0, 
	param1
	);
	ld.param.b32 	%r258, [retval0];
	} // callseq 97
	ld.global.f64 	%fd65, [%rd53+56];
	st.local.f64 	[%rd2], %fd65;
	{ // callseq 98, 0
	.param .b64 param0;
	st.param.b64 	[param0], %rd57;
	.param .b64 param1;
	st.param.b64 	[param1], %rd58;
	.param .b32 retval0;
	call.uni (retval0), 
	vprintf, 
	(
	param0, 
	param1
	);
	ld.param.b32 	%r260, [retval0];
	} // callseq 98
	ld.global.f64 	%fd66, [%rd53+64];
	st.local.f64 	[%rd2], %fd66;
	{ // callseq 99, 0
	.param .b64 param0;
	st.param.b64 	[param0], %rd57;
	.param .b64 param1;
	st.param.b64 	[param1], %rd58;
	.param .b32 retval0;
	call.uni (retval0), 
	vprintf, 
	(
	param0, 
	param1
	);
	ld.param.b32 	%r262, [retval0];
	} // callseq 99
	st.local.f64 	[%rd2], %fd76;
	mov.u64 	%rd63, $str$8;
	cvta.global.u64 	%rd64, %rd63;
	{ // callseq 100, 0
	.param .b64 param0;
	st.param.b64 	[param0], %rd64;
	.param .b64 param1;
	st.param.b64 	[param1], %rd58;
	.param .b32 retval0;
	call.uni (retval0), 
	vprintf, 
	(
	param0, 
	param1
	);
	ld.param.b32 	%r264, [retval0];
	} // callseq 100
	st.local.f64 	[%rd2], %fd77;
	mov.u64 	%rd65, $str$9;
	cvta.global.u64 	%rd66, %rd65;
	{ // callseq 101, 0
	.param .b64 param0;
	st.param.b64 	[param0], %rd66;
	.param .b64 param1;
	st.param.b64 	[param1], %rd58;
	.param .b32 retval0;
	call.uni (retval0), 
	vprintf, 
	(
	param0, 
	param1
	);
	ld.param.b32 	%r266, [retval0];
	} // callseq 101
	mov.u64 	%rd67, $str$10;
	cvta.global.u64 	%rd68, %rd67;
	{ // callseq 102, 0
	.param .b64 param0;
	st.param.b64 	[param0], %rd68;
	.param .b64 param1;
	st.param.b64 	[param1], 0;
	.param .b32 retval0;
	call.uni (retval0), 
	vprintf, 
	(
	param0, 
	param1
	);
	ld.param.b32 	%r268, [retval0];
	} // callseq 102
	ld.global.f64 	%fd67, [%rd53];
	st.local.f64 	[%rd2], %fd67;
	{ // callseq 103, 0
	.param .b64 param0;
	st.param.b64 	[param0], %rd57;
	.param .b64 param1;
	st.param.b64 	[param1], %rd58;
	.param .b32 retval0;
	call.uni (retval0), 
	vprintf, 
	(
	param0, 
	param1
	);
	ld.param.b32 	%r270, [retval0];
	} // callseq 103
	ld.global.f64 	%fd68, [%rd53+8];
	st.local.f64 	[%rd2], %fd68;
	{ // callseq 104, 0
	.param .b64 param0;
	st.param.b64 	[param0], %rd57;
	.param .b64 param1;
	st.param.b64 	[param1], %rd58;
	.param .b32 retval0;
	call.uni (retval0), 
	vprintf, 
	(
	param0, 
	param1
	);
	ld.param.b32 	%r272, [retval0];
	} // callseq 104
	ld.global.f64 	%fd69, [%rd53+16];
	st.local.f64 	[%rd2], %fd69;
	{ // callseq 105, 0
	.param .b64 param0;
	st.param.b64 	[param0], %rd57;
	.param .b64 param1;
	st.param.b64 	[param1], %rd58;
	.param .b32 retval0;
	call.uni (retval0), 
	vprintf, 
	(
	param0, 
	param1
	);
	ld.param.b32 	%r274, [retval0];
	} // callseq 105
	ld.global.f64 	%fd70, [%rd53+24];
	st.local.f64 	[%rd2], %fd70;
	{ // callseq 106, 0
	.param .b64 param0;
	st.param.b64 	[param0], %rd57;
	.param .b64 param1;
	st.param.b64 	[param1], %rd58;
	.param .b32 retval0;
	call.uni (retval0), 
	vprintf, 
	(
	param0, 
	param1
	);
	ld.param.b32 	%r276, [retval0];
	} // callseq 106
	ld.global.f64 	%fd71, [%rd53+32];
	st.local.f64 	[%rd2], %fd71;
	{ // callseq 107, 0
	.param .b64 param0;
	st.param.b64 	[param0], %rd57;
	.param .b64 param1;
	st.param.b64 	[param1], %rd58;
	.param .b32 retval0;
	call.uni (retval0), 
	vprintf, 
	(
	param0, 
	param1
	);
	ld.param.b32 	%r278, [retval0];
	} // callseq 107
	ld.global.f64 	%fd72, [%rd53+40];
	st.local.f64 	[%rd2], %fd72;
	{ // callseq 108, 0
	.param .b64 param0;
	st.param.b64 	[param0], %rd57;
	.param .b64 param1;
	st.param.b64 	[param1], %rd58;
	.param .b32 retval0;
	call.uni (retval0), 
	vprintf, 
	(
	param0, 
	param1
	);
	ld.param.b32 	%r280, [retval0];
	} // callseq 108
	ld.global.f64 	%fd73, [%rd53+48];
	st.local.f64 	[%rd2], %fd73;
	{ // callseq 109, 0
	.param .b64 param0;
	st.param.b64 	[param0], %rd57;
	.param .b64 param1;
	st.param.b64 	[param1], %rd58;
	.param .b32 retval0;
	call.uni (retval0), 
	vprintf, 
	(
	param0, 
	param1
	);
	ld.param.b32 	%r282, [retval0];
	} // callseq 109
	ld.global.f64 	%fd74, [%rd53+56];
	st.local.f64 	[%rd2], %fd74;
	{ // callseq 110, 0
	.param .b64 param0;
	st.param.b64 	[param0], %rd57;
	.param .b64 param1;
	st.param.b64 	[param1], %rd58;
	.param .b32 retval0;
	call.uni (retval0), 
	vprintf, 
	(
	param0, 
	param1
	);
	ld.param.b32 	%r284, [retval0];
	} // callseq 110
	ld.global.f64 	%fd75, [%rd53+64];
	st.local.f64 	[%rd2], %fd75;
	{ // callseq 111, 0
	.param .b64 param0;
	st.param.b64 	[param0], %rd57;
	.param .b64 param1;
	st.param.b64 	[param1], %rd58;
	.param .b32 retval0;
	call.uni (retval0), 
	vprintf, 
	(
	param0, 
	param1
	);
	ld.param.b32 	%r286, [retval0];
	} // callseq 111
	mov.u64 	%rd69, $str$11;
	cvta.global.u64 	%rd70, %rd69;
	{ // callseq 112, 0
	.param .b64 param0;
	st.param.b64 	[param0], %rd70;
	.param .b64 param1;
	st.param.b64 	[param1], 0;
	.param .b32 retval0;
	call.uni (retval0), 
	vprintf, 
	(
	param0, 
	param1
	);
	ld.param.b32 	%r288, [retval0];
	} // callseq 112
	setp.lt.s32 	%p10, %r32, 1;
	@%p10 bra 	$L__BB0_26;
	and.b32  	%r17, %r32, 15;
	setp.lt.u32 	%p11, %r32, 16;
	mov.b32 	%r388, 0;
	@%p11 bra 	$L__BB0_17;
	and.b32  	%r388, %r32, 2147483632;
	neg.s32 	%r386, %r388;
	add.s64 	%rd95, %rd1, 32;
$L__BB0_16:
	.pragma "nounroll";
	ld.global.u32 	%r291, [%rd95+-32];
	st.local.u32 	[%rd2], %r291;
	cvta.global.u64 	%rd72, %rd27;
	{ // callseq 113, 0
	.param .b64 param0;
	st.param.b64 	[param0], %rd72;
	.param .b64 param1;
	st.param.b64 	[param1], %rd58;
	.param .b32 retval0;
	call.uni (retval0), 
	vprintf, 
	(
	param0, 
	param1
	);
	ld.param.b32 	%r292, [retval0];
	} // callseq 113
	ld.global.u32 	%r294, [%rd95+-28];
	st.local.u32 	[%rd2], %r294;
	{ // callseq 114, 0
	.param .b64 param0;
	st.param.b64 	[param0], %rd72;
	.param .b64 param1;
	st.param.b64 	[param1], %rd58;
	.param .b32 retval0;
	call.uni (retval0), 
	vprintf, 
	(
	param0, 
	param1
	);
	ld.param.b32 	%r295, [retval0];
	} // callseq 114
	ld.global.u32 	%r297, [%rd95+-24];
	st.local.u32 	[%rd2], %r297;
	{ // callseq 115, 0
	.param .b64 param0;
	st.param.b64 	[param0], %rd72;
	.param .b64 param1;
	st.param.b64 	[param1], %rd58;
	.param .b32 retval0;
	call.uni (retval0), 
	vprintf, 
	(
	param0, 
	param1
	);
	ld.param.b32 	%r298, [retval0];
	} // callseq 115
	ld.global.u32 	%r300, [%rd95+-20];
	st.local.u32 	[%rd2], %r300;
	{ // callseq 116, 0
	.param .b64 param0;
	st.param.b64 	[param0], %rd72;
	.param .b64 param1;
	st.param.b64 	[param1], %rd58;
	.param .b32 retval0;
	call.uni (retval0), 
	vprintf, 
	(
	param0, 
	param1
	);
	ld.param.b32 	%r301, [retval0];
	} // callseq 116
	ld.global.u32 	%r303, [%rd95+-16];
	st.local.u32 	[%rd2], %r303;
	{ // callseq 117, 0
	.param .b64 param0;
	st.param.b64 	[param0], %rd72;
	.param .b64 param1;
	st.param.b64 	[param1], %rd58;
	.param .b32 retval0;
	call.uni (retval0), 
	vprintf, 
	(
	param0, 
	param1
	);
	ld.param.b32 	%r304, [retval0];
	} // callseq 117
	ld.global.u32 	%r306, [%rd95+-12];
	st.local.u32 	[%rd2], %r306;
	{ // callseq 118, 0
	.param .b64 param0;
	st.param.b64 	[param0], %rd72;
	.param .b64 param1;
	st.param.b64 	[param1], %rd58;
	.param .b32 retval0;
	call.uni (retval0), 
	vprintf, 
	(
	param0, 
	param1
	);
	ld.param.b32 	%r307, [retval0];
	} // callseq 118
	ld.global.u32 	%r309, [%rd95+-8];
	st.local.u32 	[%rd2], %r309;
	{ // callseq 119, 0
	.param .b64 param0;
	st.param.b64 	[param0], %rd72;
	.param .b64 param1;
	st.param.b64 	[param1], %rd58;
	.param .b32 retval0;
	call.uni (retval0), 
	vprintf, 
	(
	param0, 
	param1
	);
	ld.param.b32 	%r310, [retval0];
	} // callseq 119
	ld.global.u32 	%r312, [%rd95+-4];
	st.local.u32 	[%rd2], %r312;
	{ // callseq 120, 0
	.param .b64 param0;
	st.param.b64 	[param0], %rd72;
	.param .b64 param1;
	st.param.b64 	[param1], %rd58;
	.param .b32 retval0;
	call.uni (retval0), 
	vprintf, 
	(
	param0, 
	param1
	);
	ld.param.b32 	%r313, [retval0];
	} // callseq 120
	ld.global.u32 	%r315, [%rd95];
	st.local.u32 	[%rd2], %r315;
	{ // callseq 121, 0
	.param .b64 param0;
	st.param.b64 	[param0], %rd72;
	.param .b64 param1;
	st.param.b64 	[param1], %rd58;
	.param .b32 retval0;
	call.uni (retval0), 
	vprintf, 
	(
	param0, 
	param1
	);
	ld.param.b32 	%r316, [retval0];
	} // callseq 121
	ld.global.u32 	%r318, [%rd95+4];
	st.local.u32 	[%rd2], %r318;
	{ // callseq 122, 0
	.param .b64 param0;
	st.param.b64 	[param0], %rd72;
	.param .b64 param1;
	st.param.b64 	[param1], %rd58;
	.param .b32 retval0;
	call.uni (retval0), 
	vprintf, 
	(
	param0, 
	param1
	);
	ld.param.b32 	%r319, [retval0];
	} // callseq 122
	ld.global.u32 	%r321, [%rd95+8];
	st.local.u32 	[%rd2], %r321;
	{ // callseq 123, 0
	.param .b64 param0;
	st.param.b64 	[param0], %rd72;
	.param .b64 param1;
	st.param.b64 	[param1], %rd58;
	.param .b32 retval0;
	call.uni (retval0), 
	vprintf, 
	(
	param0, 
	param1
	);
	ld.param.b32 	%r322, [retval0];
	} // callseq 123
	ld.global.u32 	%r324, [%rd95+12];
	st.local.u32 	[%rd2], %r324;
	{ // callseq 124, 0
	.param .b64 param0;
	st.param.b64 	[param0], %rd72;
	.param .b64 param1;
	st.param.b64 	[param1], %rd58;
	.param .b32 retval0;
	call.uni (retval0), 
	vprintf, 
	(
	param0, 
	param1
	);
	ld.param.b32 	%r325, [retval0];
	} // callseq 124
	ld.global.u32 	%r327, [%rd95+16];
	st.local.u32 	[%rd2], %r327;
	{ // callseq 125, 0
	.param .b64 param0;
	st.param.b64 	[param0], %rd72;
	.param .b64 param1;
	st.param.b64 	[param1], %rd58;
	.param .b32 retval0;
	call.uni (retval0), 
	vprintf, 
	(
	param0, 
	param1
	);
	ld.param.b32 	%r328, [retval0];
	} // callseq 125
	ld.global.u32 	%r330, [%rd95+20];
	st.local.u32 	[%rd2], %r330;
	{ // callseq 126, 0
	.param .b64 param0;
	st.param.b64 	[param0], %rd72;
	.param .b64 param1;
	st.param.b64 	[param1], %rd58;
	.param .b32 retval0;
	call.uni (retval0), 
	vprintf, 
	(
	param0, 
	param1
	);
	ld.param.b32 	%r331, [retval0];
	} // callseq 126
	ld.global.u32 	%r333, [%rd95+24];
	st.local.u32 	[%rd2], %r333;
	{ // callseq 127, 0
	.param .b64 param0;
	st.param.b64 	[param0], %rd72;
	.param .b64 param1;
	st.param.b64 	[param1], %rd58;
	.param .b32 retval0;
	call.uni (retval0), 
	vprintf, 
	(
	param0, 
	param1
	);
	ld.param.b32 	%r334, [retval0];
	} // callseq 127
	ld.global.u32 	%r336, [%rd95+28];
	st.local.u32 	[%rd2], %r336;
	{ // callseq 128, 0
	.param .b64 param0;
	st.param.b64 	[param0], %rd72;
	.param .b64 param1;
	st.param.b64 	[param1], %rd58;
	.param .b32 retval0;
	call.uni (retval0), 
	vprintf, 
	(
	param0, 
	param1
	);
	ld.param.b32 	%r337, [retval0];
	} // callseq 128
	add.s32 	%r386, %r386, 16;
	add.s64 	%rd95, %rd95, 64;
	setp.ne.s32 	%p12, %r386, 0;
	@%p12 bra 	$L__BB0_16;
$L__BB0_17:
	setp.eq.s32 	%p13, %r17, 0;
	@%p13 bra 	$L__BB0_26;
	and.b32  	%r23, %r32, 7;
	setp.lt.u32 	%p14, %r17, 8;
	@%p14 bra 	$L__BB0_20;
	mul.wide.u32 	%rd74, %r388, 4;
	add.s64 	%rd75, %rd1, %rd74;
	ld.global.u32 	%r339, [%rd75];
	st.local.u32 	[%rd2], %r339;
	cvta.global.u64 	%rd77, %rd27;
	{ // callseq 129, 0
	.param .b64 param0;
	st.param.b64 	[param0], %rd77;
	.param .b64 param1;
	st.param.b64 	[param1], %rd58;
	.param .b32 retval0;
	call.uni (retval0), 
	vprintf, 
	(
	param0, 
	param1
	);
	ld.param.b32 	%r340, [retval0];
	} // callseq 129
	ld.global.u32 	%r342, [%rd75+4];
	st.local.u32 	[%rd2], %r342;
	{ // callseq 130, 0
	.param .b64 param0;
	st.param.b64 	[param0], %rd77;
	.param .b64 param1;
	st.param.b64 	[param1], %rd58;
	.param .b32 retval0;
	call.uni (retval0), 
	vprintf, 
	(
	param0, 
	param1
	);
	ld.param.b32 	%r343, [retval0];
	} // callseq 130
	ld.global.u32 	%r345, [%rd75+8];
	st.local.u32 	[%rd2], %r345;
	{ // callseq 131, 0
	.param .b64 param0;
	st.param.b64 	[param0], %rd77;
	.param .b64 param1;
	st.param.b64 	[param1], %rd58;
	.param .b32 retval0;
	call.uni (retval0), 
	vprintf, 
	(
	param0, 
	param1
	);
	ld.param.b32 	%r346, [retval0];
	} // callseq 131
	ld.global.u32 	%r348, [%rd75+12];
	st.local.u32 	[%rd2], %r348;
	{ // callseq 132, 0
	.param .b64 param0;
	st.param.b64 	[param0], %rd77;
	.param .b64 param1;
	st.param.b64 	[param1], %rd58;
	.param .b32 retval0;
	call.uni (retval0), 
	vprintf, 
	(
	param0, 
	param1
	);
	ld.param.b32 	%r349, [retval0];
	} // callseq 132
	ld.global.u32 	%r351, [%rd75+16];
	st.local.u32 	[%rd2], %r351;
	{ // callseq 133, 0
	.param .b64 param0;
	st.param.b64 	[param0], %rd77;
	.param .b64 param1;
	st.param.b64 	[param1], %rd58;
	.param .b32 retval0;
	call.uni (retval0), 
	vprintf, 
	(
	param0, 
	param1
	);
	ld.param.b32 	%r352, [retval0];
	} // callseq 133
	ld.global.u32 	%r354, [%rd75+20];
	st.local.u32 	[%rd2], %r354;
	{ // callseq 134, 0
	.param .b64 param0;
	st.param.b64 	[param0], %rd77;
	.param .b64 param1;
	st.param.b64 	[param1], %rd58;
	.param .b32 retval0;
	call.uni (retval0), 
	vprintf, 
	(
	param0, 
	param1
	);
	ld.param.b32 	%r355, [retval0];
	} // callseq 134
	ld.global.u32 	%r357, [%rd75+24];
	st.local.u32 	[%rd2], %r357;
	{ // callseq 135, 0
	.param .b64 param0;
	st.param.b64 	[param0], %rd77;
	.param .b64 param1;
	st.param.b64 	[param1], %rd58;
	.param .b32 retval0;
	call.uni (retval0), 
	vprintf, 
	(
	param0, 
	param1
	);
	ld.param.b32 	%r358, [retval0];
	} // callseq 135
	ld.global.u32 	%r360, [%rd75+28];
	st.local.u32 	[%rd2], %r360;
	{ // callseq 136, 0
	.param .b64 param0;
	st.param.b64 	[param0], %rd77;
	.param .b64 param1;
	st.param.b64 	[param1], %rd58;
	.param .b32 retval0;
	call.uni (retval0), 
	vprintf, 
	(
	param0, 
	param1
	);
	ld.param.b32 	%r361, [retval0];
	} // callseq 136
	add.s32 	%r388, %r388, 8;
$L__BB0_20:
	setp.eq.s32 	%p15, %r23, 0;
	@%p15 bra 	$L__BB0_26;
	and.b32  	%r26, %r32, 3;
	setp.lt.u32 	%p16, %r23, 4;
	@%p16 bra 	$L__BB0_23;
	mul.wide.u32 	%rd79, %r388, 4;
	add.s64 	%rd80, %rd1, %rd79;
	ld.global.u32 	%r363, [%rd80];
	st.local.u32 	[%rd2], %r363;
	cvta.global.u64 	%rd82, %rd27;
	{ // callseq 137, 0
	.param .b64 param0;
	st.param.b64 	[param0], %rd82;
	.param .b64 param1;
	st.param.b64 	[param1], %rd58;
	.param .b32 retval0;
	call.uni (retval0), 
	vprintf, 
	(
	param0, 
	param1
	);
	ld.param.b32 	%r364, [retval0];
	} // callseq 137
	ld.global.u32 	%r366, [%rd80+4];
	st.local.u32 	[%rd2], %r366;
	{ // callseq 138, 0
	.param .b64 param0;
	st.param.b64 	[param0], %rd82;
	.param .b64 param1;
	st.param.b64 	[param1], %rd58;
	.param .b32 retval0;
	call.uni (retval0), 
	vprintf, 
	(
	param0, 
	param1
	);
	ld.param.b32 	%r367, [retval0];
	} // callseq 138
	ld.global.u32 	%r369, [%rd80+8];
	st.local.u32 	[%rd2], %r369;
	{ // callseq 139, 0
	.param .b64 param0;
	st.param.b64 	[param0], %rd82;
	.param .b64 param1;
	st.param.b64 	[param1], %rd58;
	.param .b32 retval0;
	call.uni (retval0), 
	vprintf, 
	(
	param0, 
	param1
	);
	ld.param.b32 	%r370, [retval0];
	} // callseq 139
	ld.global.u32 	%r372, [%rd80+12];
	st.local.u32 	[%rd2], %r372;
	{ // callseq 140, 0
	.param .b64 param0;
	st.param.b64 	[param0], %rd82;
	.param .b64 param1;
	st.param.b64 	[param1], %rd58;
	.param .b32 retval0;
	call.uni (retval0), 
	vprintf, 
	(
	param0, 
	param1
	);
	ld.param.b32 	%r373, [retval0];
	} // callseq 140
	add.s32 	%r388, %r388, 4;
$L__BB0_23:
	setp.eq.s32 	%p17, %r26, 0;
	@%p17 bra 	$L__BB0_26;
	mul.wide.u32 	%rd84, %r388, 4;
	add.s64 	%rd96, %rd1, %rd84;
	neg.s32 	%r390, %r26;
$L__BB0_25:
	.pragma "nounroll";
	ld.global.u32 	%r375, [%rd96];
	st.local.u32 	[%rd2], %r375;
	cvta.global.u64 	%rd86, %rd27;
	{ // callseq 141, 0
	.param .b64 param0;
	st.param.b64 	[param0], %rd86;
	.param .b64 param1;
	st.param.b64 	[param1], %rd58;
	.param .b32 retval0;
	call.uni (retval0), 
	vprintf, 
	(
	param0, 
	param1
	);
	ld.param.b32 	%r376, [retval0];
	} // callseq 141
	add.s64 	%rd96, %rd96, 4;
	add.s32 	%r390, %r390, 1;
	setp.ne.s32 	%p18, %r390, 0;
	@%p18 bra 	$L__BB0_25;
$L__BB0_26:
	ld.param.u32 	%r380, [_Z19gpu_datatest_kernelPdS_S_S_PiS_iS0_ddS_S0_i_param_12];
	st.local.u32 	[%rd2], %r380;
	mov.u64 	%rd88, $str$12;
	cvta.global.u64 	%rd89, %rd88;
	{ // callseq 142, 0
	.param .b64 param0;
	st.param.b64 	[param0], %rd89;
	.param .b64 param1;
	st.param.b64 	[param1], %rd58;
	.param .b32 retval0;
	call.uni (retval0), 
	vprintf, 
	(
	param0, 
	param1
	);
	ld.param.b32 	%r378, [retval0];
	} // callseq 142
	ret;

}
	// .globl	_Z16gpu_naive_kernelPdS_S_S_PiS_iS0_ddS_S0_i
.visible .entry _Z16gpu_naive_kernelPdS_S_S_PiS_iS0_ddS_S0_i(
	.param .u64 .ptr .align 1 _Z16gpu_naive_kernelPdS_S_S_PiS_iS0_ddS_S0_i_param_0,
	.param .u64 .ptr .align 1 _Z16gpu_naive_kernelPdS_S_S_PiS_iS0_ddS_S0_i_param_1,
	.param .u64 .ptr .align 1 _Z16gpu_naive_kernelPdS_S_S_PiS_iS0_ddS_S0_i_param_2,
	.param .u64 .ptr .align 1 _Z16gpu_naive_kernelPdS_S_S_PiS_iS0_ddS_S0_i_param_3,
	.param .u64 .ptr .align 1 _Z16gpu_naive_kernelPdS_S_S_PiS_iS0_ddS_S0_i_param_4,
	.param .u64 .ptr .align 1 _Z16gpu_naive_kernelPdS_S_S_PiS_iS0_ddS_S0_i_param_5,
	.param .u32 _Z16gpu_naive_kernelPdS_S_S_PiS_iS0_ddS_S0_i_param_6,
	.param .u64 .ptr .align 1 _Z16gpu_naive_kernelPdS_S_S_PiS_iS0_ddS_S0_i_param_7,
	.param .f64 _Z16gpu_naive_kernelPdS_S_S_PiS_iS0_ddS_S0_i_param_8,
	.param .f64 _Z16gpu_naive_kernelPdS_S_S_PiS_iS0_ddS_S0_i_param_9,
	.param .u64 .ptr .align 1 _Z16gpu_naive_kernelPdS_S_S_PiS_iS0_ddS_S0_i_param_10,
	.param .u64 .ptr .align 1 _Z16gpu_naive_kernelPdS_S_S_PiS_iS0_ddS_S0_i_param_11,
	.param .u32 _Z16gpu_naive_kernelPdS_S_S_PiS_iS0_ddS_S0_i_param_12
)
{
	.reg .pred 	%p<45>;
	.reg .b32 	%r<190>;
	.reg .b32 	%f<3>;
	.reg .b64 	%rd<136>;
	.reg .b64 	%fd<246>;

	ld.param.u64 	%rd22, [_Z16gpu_naive_kernelPdS_S_S_PiS_iS0_ddS_S0_i_param_2];
	ld.param.u64 	%rd23, [_Z16gpu_naive_kernelPdS_S_S_PiS_iS0_ddS_S0_i_param_3];
	ld.param.u64 	%rd24, [_Z16gpu_naive_kernelPdS_S_S_PiS_iS0_ddS_S0_i_param_4];
	ld.param.u64 	%rd25, [_Z16gpu_naive_kernelPdS_S_S_PiS_iS0_ddS_S0_i_param_5];
	ld.param.u32 	%r64, [_Z16gpu_naive_kernelPdS_S_S_PiS_iS0_ddS_S0_i_param_6];
	ld.param.u64 	%rd26, [_Z16gpu_naive_kernelPdS_S_S_PiS_iS0_ddS_S0_i_param_7];
	ld.param.f64 	%fd32, [_Z16gpu_naive_kernelPdS_S_S_PiS_iS0_ddS_S0_i_param_8];
	ld.param.f64 	%fd33, [_Z16gpu_naive_kernelPdS_S_S_PiS_iS0_ddS_S0_i_param_9];
	ld.param.u64 	%rd27, [_Z16gpu_naive_kernelPdS_S_S_PiS_iS0_ddS_S0_i_param_10];
	ld.param.u64 	%rd28, [_Z16gpu_naive_kernelPdS_S_S_PiS_iS0_ddS_S0_i_param_11];
	ld.param.u32 	%r65, [_Z16gpu_naive_kernelPdS_S_S_PiS_iS0_ddS_S0_i_param_12];
	cvta.to.global.u64 	%rd1, %rd25;
	cvta.to.global.u64 	%rd2, %rd27;
	cvta.to.global.u64 	%rd3, %rd28;
	cvta.to.global.u64 	%rd4, %rd23;
	cvta.to.global.u64 	%rd5, %rd24;
	cvta.to.global.u64 	%rd6, %rd22;
	cvta.to.global.u64 	%rd7, %rd26;
	setp.lt.s32 	%p1, %r65, 1;
	@%p1 bra 	$L__BB1_64;
	mov.u32 	%r67, %tid.x;
	mov.u32 	%r68, %ntid.x;
	mov.u32 	%r69, %ctaid.x;
	mad.lo.s32 	%r1, %r68, %r69, %r67;
	mul.wide.s32 	%rd29, %r64, 4;
	add.s64 	%rd8, %rd7, %rd29;
	mov.b32 	%r166, 0;
$L__BB1_2:
	ld.global.u32 	%r70, [%rd7];
	setp.ge.s32 	%p2, %r1, %r70;
	@%p2 bra 	$L__BB1_4;
	ld.param.u64 	%rd134, [_Z16gpu_naive_kernelPdS_S_S_PiS_iS0_ddS_S0_i_param_0];
	cvta.to.global.u64 	%rd30, %rd134;
	mul.wide.s32 	%rd31, %r1, 8;
	add.s64 	%rd32, %rd30, %rd31;
	ld.global.f64 	%fd34, [%rd32];
	add.s64 	%rd33, %rd6, %rd31;
	st.global.f64 	[%rd33], %fd34;
$L__BB1_4:
	setp.lt.s32 	%p3, %r64, 2;
	bar.sync 	0;
	@%p3 bra 	$L__BB1_26;
	mov.b32 	%r168, 0;
	mov.b32 	%r167, 1;
$L__BB1_6:
	mul.wide.u32 	%rd34, %r167, 4;
	add.s64 	%rd9, %rd7, %rd34;
	ld.global.u32 	%r175, [%rd9];
	setp.ge.s32 	%p4, %r1, %r175;
	@%p4 bra 	$L__BB1_25;
	ld.global.u32 	%r6, [%rd9+-4];
	setp.lt.s32 	%p5, %r6, 1;
	add.s64 	%rd10, %rd5, %rd34;
	mov.f64 	%fd236, 0d0000000000000000;
	@%p5 bra 	$L__BB1_21;
	ld.global.u32 	%r7, [%rd10+-4];
	mad.lo.s32 	%r74, %r1, %r6, %r1;
	add.s32 	%r8, %r168, %r74;
	setp.lt.u32 	%p6, %r6, 16;
	mov.f64 	%fd236, 0d0000000000000000;
	mov.b32 	%r173, 0;
	@%p6 bra 	$L__BB1_11;
	and.b32  	%r173, %r6, 2147483632;
	neg.s32 	%r171, %r173;
	mov.f64 	%fd236, 0d0000000000000000;
	mov.u32 	%r169, %r8;
	mov.u32 	%r170, %r7;
$L__BB1_10:
	.pragma "nounroll";
	mul.wide.s32 	%rd36, %r170, 8;
	add.s64 	%rd37, %rd6, %rd36;
	mul.wide.s32 	%rd38, %r169, 8;
	add.s64 	%rd39, %rd1, %rd38;
	ld.global.f64 	%fd39, [%rd37];
	ld.global.f64 	%fd40, [%rd39];
	fma.rn.f64 	%fd41, %fd39, %fd40, %fd236;
	ld.global.f64 	%fd42, [%rd37+8];
	ld.global.f64 	%fd43, [%rd39+8];
	fma.rn.f64 	%fd44, %fd42, %fd43, %fd41;
	ld.global.f64 	%fd45, [%rd37+16];
	ld.global.f64 	%fd46, [%rd39+16];
	fma.rn.f64 	%fd47, %fd45, %fd46, %fd44;
	ld.global.f64 	%fd48, [%rd37+24];
	ld.global.f64 	%fd49, [%rd39+24];
	fma.rn.f64 	%fd50, %fd48, %fd49, %fd47;
	ld.global.f64 	%fd51, [%rd37+32];
	ld.global.f64 	%fd52, [%rd39+32];
	fma.rn.f64 	%fd53, %fd51, %fd52, %fd50;
	ld.global.f64 	%fd54, [%rd37+40];
	ld.global.f64 	%fd55, [%rd39+40];
	fma.rn.f64 	%fd56, %fd54, %fd55, %fd53;
	ld.global.f64 	%fd57, [%rd37+48];
	ld.global.f64 	%fd58, [%rd39+48];
	fma.rn.f64 	%fd59, %fd57, %fd58, %fd56;
	ld.global.f64 	%fd60, [%rd37+56];
	ld.global.f64 	%fd61, [%rd39+56];
	fma.rn.f64 	%fd62, %fd60, %fd61, %fd59;
	ld.global.f64 	%fd63, [%rd37+64];
	ld.global.f64 	%fd64, [%rd39+64];
	fma.rn.f64 	%fd65, %fd63, %fd64, %fd62;
	ld.global.f64 	%fd66, [%rd37+72];
	ld.global.f64 	%fd67, [%rd39+72];
	fma.rn.f64 	%fd68, %fd66, %fd67, %fd65;
	ld.global.f64 	%fd69, [%rd37+80];
	ld.global.f64 	%fd70, [%rd39+80];
	fma.rn.f64 	%fd71, %fd69, %fd70, %fd68;
	ld.global.f64 	%fd72, [%rd37+88];
	ld.global.f64 	%fd73, [%rd39+88];
	fma.rn.f64 	%fd74, %fd72, %fd73, %fd71;
	ld.global.f64 	%fd75, [%rd37+96];
	ld.global.f64 	%fd76, [%rd39+96];
	fma.rn.f64 	%fd77, %fd75, %fd76, %fd74;
	ld.global.f64 	%fd78, [%rd37+104];
	ld.global.f64 	%fd79, [%rd39+104];
	fma.rn.f64 	%fd80, %fd78, %fd79, %fd77;
	ld.global.f64 	%fd81, [%rd37+112];
	ld.global.f64 	%fd82, [%rd39+112];
	fma.rn.f64 	%fd83, %fd81, %fd82, %fd80;
	ld.global.f64 	%fd84, [%rd37+120];
	ld.global.f64 	%fd85, [%rd39+120];
	fma.rn.f64 	%fd236, %fd84, %fd85, %fd83;
	add.s32 	%r171, %r171, 16;
	add.s32 	%r170, %r170, 16;
	add.s32 	%r169, %r169, 16;
	setp.ne.s32 	%p7, %r171, 0;
	@%p7 bra 	$L__BB1_10;
$L__BB1_11:
	and.b32  	%r75, %r6, 15;
	setp.eq.s32 	%p8, %r75, 0;
	@%p8 bra 	$L__BB1_21;
	setp.lt.u32 	%p9, %r75, 8;
	@%p9 bra 	$L__BB1_14;
	add.s32 	%r77, %r7, %r173;
	mul.wide.s32 	%rd40, %r77, 8;
	add.s64 	%rd41, %rd6, %rd40;
	ld.global.f64 	%fd87, [%rd41];
	add.s32 	%r78, %r173, %r8;
	mul.wide.s32 	%rd42, %r78, 8;
	add.s64 	%rd43, %rd1, %rd42;
	ld.global.f64 	%fd88, [%rd43];
	fma.rn.f64 	%fd89, %fd87, %fd88, %fd236;
	ld.global.f64 	%fd90, [%rd41+8];
	ld.global.f64 	%fd91, [%rd43+8];
	fma.rn.f64 	%fd92, %fd90, %fd91, %fd89;
	ld.global.f64 	%fd93, [%rd41+16];
	ld.global.f64 	%fd94, [%rd43+16];
	fma.rn.f64 	%fd95, %fd93, %fd94, %fd92;
	ld.global.f64 	%fd96, [%rd41+24];
	ld.global.f64 	%fd97, [%rd43+24];
	fma.rn.f64 	%fd98, %fd96, %fd97, %fd95;
	ld.global.f64 	%fd99, [%rd41+32];
	ld.global.f64 	%fd100, [%rd43+32];
	fma.rn.f64 	%fd101, %fd99, %fd100, %fd98;
	ld.global.f64 	%fd102, [%rd41+40];
	ld.global.f64 	%fd103, [%rd43+40];
	fma.rn.f64 	%fd104, %fd102, %fd103, %fd101;
	ld.global.f64 	%fd105, [%rd41+48];
	ld.global.f64 	%fd106, [%rd43+48];
	fma.rn.f64 	%fd107, %fd105, %fd106, %fd104;
	ld.global.f64 	%fd108, [%rd41+56];
	ld.global.f64 	%fd109, [%rd43+56];
	fma.rn.f64 	%fd236, %fd108, %fd109, %fd107;
	add.s32 	%r173, %r173, 8;
$L__BB1_14:
	and.b32  	%r79, %r6, 7;
	setp.eq.s32 	%p10, %r79, 0;
	@%p10 bra 	$L__BB1_21;
	setp.lt.u32 	%p11, %r79, 4;
	@%p11 bra 	$L__BB1_17;
	add.s32 	%r81, %r7, %r173;
	mul.wide.s32 	%rd44, %r81, 8;
	add.s64 	%rd45, %rd6, %rd44;
	ld.global.f64 	%fd111, [%rd45];
	add.s32 	%r82, %r173, %r8;
	mul.wide.s32 	%rd46, %r82, 8;
	add.s64 	%rd47, %rd1, %rd46;
	ld.global.f64 	%fd112, [%rd47];
	fma.rn.f64 	%fd113, %fd111, %fd112, %fd236;
	ld.global.f64 	%fd114, [%rd45+8];
	ld.global.f64 	%fd115, [%rd47+8];
	fma.rn.f64 	%fd116, %fd114, %fd115, %fd113;
	ld.global.f64 	%fd117, [%rd45+16];
	ld.global.f64 	%fd118, [%rd47+16];
	fma.rn.f64 	%fd119, %fd117, %fd118, %fd116;
	ld.global.f64 	%fd120, [%rd45+24];
	ld.global.f64 	%fd121, [%rd47+24];
	fma.rn.f64 	%fd236, %fd120, %fd121, %fd119;
	add.s32 	%r173, %r173, 4;
$L__BB1_17:
	and.b32  	%r83, %r6, 3;
	setp.eq.s32 	%p12, %r83, 0;
	@%p12 bra 	$L__BB1_21;
	add.s32 	%r84, %r7, %r173;
	mul.wide.s32 	%rd48, %r84, 8;
	add.s64 	%rd11, %rd6, %rd48;
	ld.global.f64 	%fd122, [%rd11];
	add.s32 	%r85, %r173, %r8;
	mul.wide.s32 	%rd49, %r85, 8;
	add.s64 	%rd12, %rd1, %rd49;
	ld.global.f64 	%fd123, [%rd12];
	fma.rn.f64 	%fd236, %fd122, %fd123, %fd236;
	and.b32  	%r86, %r6, 3;
	setp.eq.s32 	%p13, %r86, 1;
	@%p13 bra 	$L__BB1_21;
	ld.global.f64 	%fd124, [%rd11+8];
	ld.global.f64 	%fd125, [%rd12+8];
	fma.rn.f64 	%fd236, %fd124, %fd125, %fd236;
	and.b32  	%r87, %r6, 3;
	setp.eq.s32 	%p14, %r87, 2;
	@%p14 bra 	$L__BB1_21;
	ld.global.f64 	%fd126, [%rd11+16];
	ld.global.f64 	%fd127, [%rd12+16];
	fma.rn.f64 	%fd236, %fd126, %fd127, %fd236;
$L__BB1_21:
	add.s32 	%r88, %r6, %r168;
	mad.lo.s32 	%r89, %r6, %r1, %r88;
	mul.wide.s32 	%rd50, %r89, 8;
	add.s64 	%rd51, %rd1, %rd50;
	ld.global.f64 	%fd128, [%rd51];
	add.f64 	%fd15, %fd236, %fd128;
	neg.f64 	%fd129, %fd15;
	fma.rn.f64 	%fd130, %fd15, 0dBFF71547652B82FE, 0d4338000000000000;
	{
	.reg .b32 %temp; 
	mov.b64 	{%r22, %temp}, %fd130;
	}
	mov.f64 	%fd131, 0dC338000000000000;
	add.rn.f64 	%fd132, %fd130, %fd131;
	fma.rn.f64 	%fd133, %fd132, 0dBFE62E42FEFA39EF, %fd129;
	fma.rn.f64 	%fd134, %fd132, 0dBC7ABC9E3B39803F, %fd133;
	fma.rn.f64 	%fd135, %fd134, 0d3E5ADE1569CE2BDF, 0d3E928AF3FCA213EA;
	fma.rn.f64 	%fd136, %fd135, %fd134, 0d3EC71DEE62401315;
	fma.rn.f64 	%fd137, %fd136, %fd134, 0d3EFA01997C89EB71;
	fma.rn.f64 	%fd138, %fd137, %fd134, 0d3F2A01A014761F65;
	fma.rn.f64 	%fd139, %fd138, %fd134, 0d3F56C16C1852B7AF;
	fma.rn.f64 	%fd140, %fd139, %fd134, 0d3F81111111122322;
	fma.rn.f64 	%fd141, %fd140, %fd134, 0d3FA55555555502A1;
	fma.rn.f64 	%fd142, %fd141, %fd134, 0d3FC5555555555511;
	fma.rn.f64 	%fd143, %fd142, %fd134, 0d3FE000000000000B;
	fma.rn.f64 	%fd144, %fd143, %fd134, 0d3FF0000000000000;
	fma.rn.f64 	%fd145, %fd144, %fd134, 0d3FF0000000000000;
	{
	.reg .b32 %temp; 
	mov.b64 	{%r23, %temp}, %fd145;
	}
	{
	.reg .b32 %temp; 
	mov.b64 	{%temp, %r24}, %fd145;
	}
	shl.b32 	%r90, %r22, 20;
	add.s32 	%r91, %r90, %r24;
	mov.b64 	%fd237, {%r23, %r91};
	{
	.reg .b32 %temp; 
	mov.b64 	{%temp, %r92}, %fd129;
	}
	mov.b32 	%f2, %r92;
	abs.f32 	%f1, %f2;
	setp.lt.f32 	%p15, %f1, 0f4086232B;
	@%p15 bra 	$L__BB1_24;
	setp.gt.f64 	%p16, %fd15, 0d0000000000000000;
	mov.f64 	%fd146, 0d7FF0000000000000;
	sub.f64 	%fd147, %fd146, %fd15;
	selp.f64 	%fd237, 0d0000000000000000, %fd147, %p16;
	setp.geu.f32 	%p17, %f1, 0f40874800;
	@%p17 bra 	$L__BB1_24;
	shr.u32 	%r93, %r22, 31;
	add.s32 	%r94, %r22, %r93;
	shr.s32 	%r95, %r94, 1;
	shl.b32 	%r96, %r95, 20;
	add.s32 	%r97, %r24, %r96;
	mov.b64 	%fd148, {%r23, %r97};
	sub.s32 	%r98, %r22, %r95;
	shl.b32 	%r99, %r98, 20;
	add.s32 	%r100, %r99, 1072693248;
	mov.b32 	%r101, 0;
	mov.b64 	%fd149, {%r101, %r100};
	mul.f64 	%fd237, %fd149, %fd148;
$L__BB1_24:
	add.f64 	%fd150, %fd237, 0d3FF0000000000000;
	rcp.rn.f64 	%fd151, %fd150;
	mul.wide.u32 	%rd52, %r167, 4;
	add.s64 	%rd53, %rd5, %rd52;
	ld.global.u32 	%r102, [%rd53];
	mul.wide.s32 	%rd54, %r102, 8;
	mul.wide.s32 	%rd55, %r1, 8;
	add.s64 	%rd56, %rd6, %rd55;
	add.s64 	%rd57, %rd56, %rd54;
	st.global.f64 	[%rd57], %fd151;
	ld.global.u32 	%r175, [%rd9];
$L__BB1_25:
	ld.global.u32 	%r103, [%rd9+-4];
	mad.lo.s32 	%r104, %r175, %r103, %r175;
	add.s32 	%r168, %r104, %r168;
	bar.sync 	0;
	add.s32 	%r167, %r167, 1;
	setp.ne.s32 	%p18, %r167, %r64;
	@%p18 bra 	$L__BB1_6;
$L__BB1_26:
	setp.ne.s32 	%p19, %r1, 0;
	bar.sync 	0;
	@%p19 bra 	$L__BB1_30;
	ld.global.u32 	%r105, [%rd8+-4];
	setp.lt.s32 	%p20, %r105, 1;
	@%p20 bra 	$L__BB1_30;
	mov.b32 	%r176, 0;
$L__BB1_29:
	ld.param.u64 	%rd135, [_Z16gpu_naive_kernelPdS_S_S_PiS_iS0_ddS_S0_i_param_1];
	mul.wide.s32 	%rd58, %r64, 4;
	add.s64 	%rd59, %rd5, %rd58;
	ld.global.u32 	%r107, [%rd59+-4];
	add.s32 	%r108, %r107, %r176;
	mul.wide.s32 	%rd60, %r108, 8;
	add.s64 	%rd61, %rd6, %rd60;
	ld.global.f64 	%fd152, [%rd61];
	mov.f64 	%fd153, 0d3FF0000000000000;
	sub.f64 	%fd154, %fd153, %fd152;
	mul.f64 	%fd155, %fd152, %fd154;
	cvta.to.global.u64 	%rd62, %rd135;
	mul.wide.u32 	%rd63, %r176, 8;
	add.s64 	%rd64, %rd62, %rd63;
	ld.global.f64 	%fd156, [%rd64];
	sub.f64 	%fd157, %fd156, %fd152;
	mul.f64 	%fd158, %fd155, %fd157;
	add.s64 	%rd65, %rd4, %rd60;
	st.global.f64 	[%rd65], %fd158;
	add.s32 	%r176, %r176, 1;
	ld.global.u32 	%r109, [%rd8+-4];
	setp.lt.s32 	%p21, %r176, %r109;
	@%p21 bra 	$L__BB1_29;
$L__BB1_30:
	setp.lt.s32 	%p22, %r64, 3;
	bar.sync 	0;
	@%p22 bra 	$L__BB1_47;
	add.s32 	%r177, %r64, -2;
$L__BB1_32:
	mul.wide.u32 	%rd66, %r177, 4;
	add.s64 	%rd13, %rd7, %rd66;
	ld.global.u32 	%r33, [%rd13];
	setp.ge.s32 	%p23, %r1, %r33;
	@%p23 bra 	$L__BB1_46;
	ld.global.u32 	%r34, [%rd13+4];
	setp.lt.s32 	%p24, %r34, 1;
	add.s64 	%rd14, %rd5, %rd66;
	mov.f64 	%fd245, 0d0000000000000000;
	@%p24 bra 	$L__BB1_45;
	ld.global.u32 	%r35, [%rd14+4];
	add.s64 	%rd69, %rd3, %rd66;
	ld.global.u32 	%r111, [%rd69+4];
	add.s32 	%r36, %r33, 1;
	add.s32 	%r37, %r111, %r1;
	setp.lt.u32 	%p25, %r34, 8;
	mov.f64 	%fd245, 0d0000000000000000;
	mov.b32 	%r180, 0;
	@%p25 bra 	$L__BB1_37;
	and.b32  	%r180, %r34, 2147483640;
	mov.f64 	%fd245, 0d0000000000000000;
	mov.b32 	%r178, 0;
$L__BB1_36:
	.pragma "nounroll";
	add.s32 	%r113, %r35, %r178;
	mul.wide.s32 	%rd70, %r113, 8;
	add.s64 	%rd71, %rd4, %rd70;
	ld.global.f64 	%fd163, [%rd71];
	mad.lo.s32 	%r114, %r36, %r178, %r37;
	mul.wide.s32 	%rd72, %r114, 8;
	add.s64 	%rd73, %rd1, %rd72;
	ld.global.f64 	%fd164, [%rd73];
	fma.rn.f64 	%fd165, %fd163, %fd164, %fd245;
	ld.global.f64 	%fd166, [%rd71+8];
	mul.wide.s32 	%rd74, %r36, 8;
	add.s64 	%rd75, %rd73, %rd74;
	ld.global.f64 	%fd167, [%rd75];
	fma.rn.f64 	%fd168, %fd166, %fd167, %fd165;
	ld.global.f64 	%fd169, [%rd71+16];
	add.s64 	%rd76, %rd75, %rd74;
	ld.global.f64 	%fd170, [%rd76];
	fma.rn.f64 	%fd171, %fd169, %fd170, %fd168;
	ld.global.f64 	%fd172, [%rd71+24];
	add.s64 	%rd77, %rd76, %rd74;
	ld.global.f64 	%fd173, [%rd77];
	fma.rn.f64 	%fd174, %fd172, %fd173, %fd171;
	ld.global.f64 	%fd175, [%rd71+32];
	add.s64 	%rd78, %rd77, %rd74;
	ld.global.f64 	%fd176, [%rd78];
	fma.rn.f64 	%fd177, %fd175, %fd176, %fd174;
	ld.global.f64 	%fd178, [%rd71+40];
	add.s64 	%rd79, %rd78, %rd74;
	ld.global.f64 	%fd179, [%rd79];
	fma.rn.f64 	%fd180, %fd178, %fd179, %fd177;
	ld.global.f64 	%fd181, [%rd71+48];
	add.s64 	%rd80, %rd79, %rd74;
	ld.global.f64 	%fd182, [%rd80];
	fma.rn.f64 	%fd183, %fd181, %fd182, %fd180;
	ld.global.f64 	%fd184, [%rd71+56];
	add.s64 	%rd81, %rd80, %rd74;
	ld.global.f64 	%fd185, [%rd81];
	fma.rn.f64 	%fd245, %fd184, %fd185, %fd183;
	add.s32 	%r178, %r178, 8;
	setp.ne.s32 	%p26, %r178, %r180;
	@%p26 bra 	$L__BB1_36;
$L__BB1_37:
	and.b32  	%r115, %r34, 7;
	setp.eq.s32 	%p27, %r115, 0;
	@%p27 bra 	$L__BB1_45;
	setp.lt.u32 	%p28, %r115, 4;
	@%p28 bra 	$L__BB1_40;
	add.s32 	%r117, %r35, %r180;
	mul.wide.s32 	%rd82, %r117, 8;
	add.s64 	%rd83, %rd4, %rd82;
	ld.global.f64 	%fd187, [%rd83];
	mad.lo.s32 	%r118, %r36, %r180, %r37;
	mul.wide.s32 	%rd84, %r118, 8;
	add.s64 	%rd85, %rd1, %rd84;
	ld.global.f64 	%fd188, [%rd85];
	fma.rn.f64 	%fd189, %fd187, %fd188, %fd245;
	ld.global.f64 	%fd190, [%rd83+8];
	mul.wide.s32 	%rd86, %r36, 8;
	add.s64 	%rd87, %rd85, %rd86;
	ld.global.f64 	%fd191, [%rd87];
	fma.rn.f64 	%fd192, %fd190, %fd191, %fd189;
	ld.global.f64 	%fd193, [%rd83+16];
	add.s64 	%rd88, %rd87, %rd86;
	ld.global.f64 	%fd194, [%rd88];
	fma.rn.f64 	%fd195, %fd193, %fd194, %fd192;
	ld.global.f64 	%fd196, [%rd83+24];
	add.s64 	%rd89, %rd88, %rd86;
	ld.global.f64 	%fd197, [%rd89];
	fma.rn.f64 	%fd245, %fd196, %fd197, %fd195;
	add.s32 	%r180, %r180, 4;
$L__BB1_40:
	and.b32  	%r119, %r34, 3;
	setp.eq.s32 	%p29, %r119, 0;
	@%p29 bra 	$L__BB1_45;
	setp.eq.s32 	%p30, %r119, 1;
	@%p30 bra 	$L__BB1_43;
	add.s32 	%r121, %r35, %r180;
	mul.wide.s32 	%rd90, %r121, 8;
	add.s64 	%rd91, %rd4, %rd90;
	ld.global.f64 	%fd199, [%rd91];
	mad.lo.s32 	%r122, %r36, %r180, %r37;
	mul.wide.s32 	%rd92, %r122, 8;
	add.s64 	%rd93, %rd1, %rd92;
	ld.global.f64 	%fd200, [%rd93];
	fma.rn.f64 	%fd201, %fd199, %fd200, %fd245;
	ld.global.f64 	%fd202, [%rd91+8];
	mul.wide.s32 	%rd94, %r36, 8;
	add.s64 	%rd95, %rd93, %rd94;
	ld.global.f64 	%fd203, [%rd95];
	fma.rn.f64 	%fd245, %fd202, %fd203, %fd201;
	add.s32 	%r180, %r180, 2;
$L__BB1_43:
	and.b32  	%r123, %r34, 1;
	setp.eq.b32 	%p31, %r123, 1;
	not.pred 	%p32, %p31;
	@%p32 bra 	$L__BB1_45;
	add.s32 	%r124, %r35, %r180;
	mul.wide.s32 	%rd96, %r124, 8;
	add.s64 	%rd97, %rd4, %rd96;
	ld.global.f64 	%fd204, [%rd97];
	mad.lo.s32 	%r125, %r36, %r180, %r37;
	mul.wide.s32 	%rd98, %r125, 8;
	add.s64 	%rd99, %rd1, %rd98;
	ld.global.f64 	%fd205, [%rd99];
	fma.rn.f64 	%fd245, %fd204, %fd205, %fd245;
$L__BB1_45:
	mul.wide.u32 	%rd100, %r177, 4;
	add.s64 	%rd101, %rd5, %rd100;
	ld.global.u32 	%r126, [%rd101];
	add.s32 	%r127, %r126, %r1;
	mul.wide.s32 	%rd102, %r126, 8;
	mul.wide.s32 	%rd103, %r1, 8;
	add.s64 	%rd104, %rd6, %rd103;
	add.s64 	%rd105, %rd104, %rd102;
	ld.global.f64 	%fd206, [%rd105];
	mov.f64 	%fd207, 0d3FF0000000000000;
	sub.f64 	%fd208, %fd207, %fd206;
	mul.f64 	%fd209, %fd206, %fd208;
	mul.f64 	%fd210, %fd245, %fd209;
	mul.wide.s32 	%rd106, %r127, 8;
	add.s64 	%rd107, %rd4, %rd106;
	st.global.f64 	[%rd107], %fd210;
$L__BB1_46:
	bar.sync 	0;
	add.s32 	%r46, %r177, -1;
	setp.gt.u32 	%p33, %r177, 1;
	mov.u32 	%r177, %r46;
	@%p33 bra 	$L__BB1_32;
$L__BB1_47:
	setp.lt.s32 	%p34, %r64, 2;
	bar.sync 	0;
	@%p34 bra 	$L__BB1_55;
	mov.b32 	%r182, 1;
$L__BB1_49:
	mul.wide.u32 	%rd108, %r182, 4;
	add.s64 	%rd15, %rd7, %rd108;
	ld.global.u32 	%r129, [%rd15];
	setp.ge.s32 	%p35, %r1, %r129;
	@%p35 bra 	$L__BB1_54;
	ld.global.u32 	%r185, [%rd15+-4];
	setp.lt.s32 	%p36, %r185, 1;
	add.s64 	%rd16, %rd3, %rd108;
	@%p36 bra 	$L__BB1_53;
	mov.b32 	%r184, 0;
$L__BB1_52:
	ld.global.u32 	%r131, [%rd16];
	mad.lo.s32 	%r132, %r1, %r185, %r1;
	add.s32 	%r133, %r131, %r184;
	add.s32 	%r134, %r133, %r132;
	mul.wide.s32 	%rd110, %r134, 8;
	add.s64 	%rd111, %rd2, %rd110;
	ld.global.f64 	%fd211, [%rd111];
	add.s64 	%rd112, %rd1, %rd110;
	ld.global.f64 	%fd212, [%rd112];
	fma.rn.f64 	%fd213, %fd33, %fd211, %fd212;
	st.global.f64 	[%rd112], %fd213;
	add.s32 	%r184, %r184, 1;
	ld.global.u32 	%r185, [%rd15+-4];
	setp.lt.s32 	%p37, %r184, %r185;
	@%p37 bra 	$L__BB1_52;
$L__BB1_53:
	ld.global.u32 	%r135, [%rd16];
	mad.lo.s32 	%r136, %r1, %r185, %r1;
	add.s32 	%r137, %r185, %r135;
	add.s32 	%r138, %r137, %r136;
	mul.wide.s32 	%rd113, %r138, 8;
	add.s64 	%rd114, %rd2, %rd113;
	ld.global.f64 	%fd214, [%rd114];
	add.s64 	%rd115, %rd1, %rd113;
	ld.global.f64 	%fd215, [%rd115];
	fma.rn.f64 	%fd216, %fd33, %fd214, %fd215;
	st.global.f64 	[%rd115], %fd216;
$L__BB1_54:
	bar.sync 	0;
	add.s32 	%r182, %r182, 1;
	setp.ne.s32 	%p38, %r182, %r64;
	@%p38 bra 	$L__BB1_49;
$L__BB1_55:
	setp.lt.s32 	%p39, %r64, 2;
	bar.sync 	0;
	@%p39 bra 	$L__BB1_63;
	mov.b32 	%r186, 1;
$L__BB1_57:
	mul.wide.u32 	%rd116, %r186, 4;
	add.s64 	%rd17, %rd7, %rd116;
	ld.global.u32 	%r140, [%rd17];
	setp.ge.s32 	%p40, %r1, %r140;
	@%p40 bra 	$L__BB1_62;
	ld.global.u32 	%r189, [%rd17+-4];
	setp.lt.s32 	%p41, %r189, 1;
	add.s64 	%rd18, %rd5, %rd116;
	add.s64 	%rd19, %rd3, %rd116;
	@%p41 bra 	$L__BB1_61;
	mov.b32 	%r188, 0;
$L__BB1_60:
	ld.global.u32 	%r142, [%rd18];
	add.s32 	%r143, %r142, %r1;
	mul.wide.s32 	%rd118, %r143, 8;
	add.s64 	%rd119, %rd4, %rd118;
	ld.global.f64 	%fd217, [%rd119];
	mul.f64 	%fd218, %fd32, %fd217;
	ld.global.u32 	%r144, [%rd18+-4];
	add.s32 	%r145, %r144, %r188;
	mul.wide.s32 	%rd120, %r145, 8;
	add.s64 	%rd121, %rd6, %rd120;
	ld.global.f64 	%fd219, [%rd121];
	mul.f64 	%fd220, %fd218, %fd219;
	ld.global.u32 	%r146, [%rd19];
	mad.lo.s32 	%r147, %r1, %r189, %r1;
	add.s32 	%r148, %r146, %r188;
	add.s32 	%r149, %r148, %r147;
	mul.wide.s32 	%rd122, %r149, 8;
	add.s64 	%rd123, %rd2, %rd122;
	st.global.f64 	[%rd123], %fd220;
	ld.global.u32 	%r150, [%rd19];
	ld.global.u32 	%r151, [%rd17+-4];
	mad.lo.s32 	%r152, %r1, %r151, %r1;
	add.s32 	%r153, %r150, %r188;
	add.s32 	%r154, %r153, %r152;
	mul.wide.s32 	%rd124, %r154, 8;
	add.s64 	%rd125, %rd2, %rd124;
	ld.global.f64 	%fd221, [%rd125];
	add.s64 	%rd126, %rd1, %rd124;
	ld.global.f64 	%fd222, [%rd126];
	add.f64 	%fd223, %fd221, %fd222;
	st.global.f64 	[%rd126], %fd223;
	add.s32 	%r188, %r188, 1;
	ld.global.u32 	%r189, [%rd17+-4];
	setp.lt.s32 	%p42, %r188, %r189;
	@%p42 bra 	$L__BB1_60;
$L__BB1_61:
	ld.global.u32 	%r155, [%rd18];
	add.s32 	%r156, %r155, %r1;
	mul.wide.s32 	%rd127, %r156, 8;
	add.s64 	%rd128, %rd4, %rd127;
	ld.global.f64 	%fd224, [%rd128];
	mul.f64 	%fd225, %fd32, %fd224;
	ld.global.u32 	%r157, [%rd19];
	mad.lo.s32 	%r158, %r1, %r189, %r1;
	add.s32 	%r159, %r189, %r157;
	add.s32 	%r160, %r159, %r158;
	mul.wide.s32 	%rd129, %r160, 8;
	add.s64 	%rd130, %rd2, %rd129;
	st.global.f64 	[%rd130], %fd225;
	ld.global.u32 	%r161, [%rd19];
	ld.global.u32 	%r162, [%rd17+-4];
	mad.lo.s32 	%r163, %r1, %r162, %r1;
	add.s32 	%r164, %r162, %r161;
	add.s32 	%r165, %r164, %r163;
	mul.wide.s32 	%rd131, %r165, 8;
	add.s64 	%rd132, %rd2, %rd131;
	ld.global.f64 	%fd226, [%rd132];
	add.s64 	%rd133, %rd1, %rd131;
	ld.global.f64 	%fd227, [%rd133];
	add.f64 	%fd228, %fd226, %fd227;
	st.global.f64 	[%rd133], %fd228;
$L__BB1_62:
	add.s32 	%r186, %r186, 1;
	setp.ne.s32 	%p43, %r186, %r64;
	@%p43 bra 	$L__BB1_57;
$L__BB1_63:
	add.s32 	%r166, %r166, 1;
	setp.ne.s32 	%p44, %r166, %r65;
	@%p44 bra 	$L__BB1_2;
$L__BB1_64:
	ret;

}
	// .globl	_Z19gpu_improved_kernelPdS_S_S_PiS_iS0_ddS_S0_i
.visible .entry _Z19gpu_improved_kernelPdS_S_S_PiS_iS0_ddS_S0_i(
	.param .u64 .ptr .align 1 _Z19gpu_improved_kernelPdS_S_S_PiS_iS0_ddS_S0_i_param_0,
	.param .u64 .ptr .align 1 _Z19gpu_improved_kernelPdS_S_S_PiS_iS0_ddS_S0_i_param_1,
	.param .u64 .ptr .align 1 _Z19gpu_improved_kernelPdS_S_S_PiS_iS0_ddS_S0_i_param_2,
	.param .u64 .ptr .align 1 _Z19gpu_improved_kernelPdS_S_S_PiS_iS0_ddS_S0_i_param_3,
	.param .u64 .ptr .align 1 _Z19gpu_improved_kernelPdS_S_S_PiS_iS0_ddS_S0_i_param_4,
	.param .u64 .ptr .align 1 _Z19gpu_improved_kernelPdS_S_S_PiS_iS0_ddS_S0_i_param_5,
	.param .u32 _Z19gpu_improved_kernelPdS_S_S_PiS_iS0_ddS_S0_i_param_6,
	.param .u64 .ptr .align 1 _Z19gpu_improved_kernelPdS_S_S_PiS_iS0_ddS_S0_i_param_7,
	.param .f64 _Z19gpu_improved_kernelPdS_S_S_PiS_iS0_ddS_S0_i_param_8,
	.param .f64 _Z19gpu_improved_kernelPdS_S_S_PiS_iS0_ddS_S0_i_param_9,
	.param .u64 .ptr .align 1 _Z19gpu_improved_kernelPdS_S_S_PiS_iS0_ddS_S0_i_param_10,
	.param .u64 .ptr .align 1 _Z19gpu_improved_kernelPdS_S_S_PiS_iS0_ddS_S0_i_param_11,
	.param .u32 _Z19gpu_improved_kernelPdS_S_S_PiS_iS0_ddS_S0_i_param_12
)
{


	ret;

}


// ===== COMPILED SASS (sm_100) =====

	.target	sm_100

	.elftype	@"ET_EXEC"


//--------------------- .note.nv.tkinfo           --------------------------
	.section	.note.nv.tkinfo,"",@"SHT_NOTE"
	.sectionflags	@"SHF_NOTE_NV_TKINFO"
	.tkinfo
        /*0018*/ 	.word	0x00000002
        /*0030*/ 	.string	""
        /*0030*/ 	.string	"ptxas"
        /*0030*/ 	.string	"Cuda compilation tools, release 13.0, V13.0.88"
        /*0030*/ 	.string	"Build cuda_13.0.r13.0/compiler.36424714_0"
        /*0030*/ 	.string	"-arch sm_100 -m 64 "



//--------------------- .note.nv.cuinfo           --------------------------
	.section	.note.nv.cuinfo,"",@"SHT_NOTE"
	.sectionflags	@"SHF_NOTE_NV_CUINFO"
        /*0018*/ 	.short	0x0002
        /*001a*/ 	.short	0x0064
        /*001c*/ 	.short	0x0082
	.zero		2


//--------------------- .nv.info                  --------------------------
	.section	.nv.info,"",@"SHT_CUDA_INFO"
	.align	4


	//----- nvinfo : EIATTR_REGCOUNT
	.align		4
        /*0000*/ 	.byte	0x04, 0x2f
        /*0002*/ 	.short	(.L_14 - .L_13)
	.align		4
.L_13:
        /*0004*/ 	.word	index@(_Z19gpu_datatest_kernelPdS_S_S_PiS_iS0_ddS_S0_i)
        /*0008*/ 	.word	0x0000001d


	//----- nvinfo : EIATTR_FRAME_SIZE
	.align		4
.L_14:
        /*000c*/ 	.byte	0x04, 0x11
        /*000e*/ 	.short	(.L_16 - .L_15)
	.align		4
.L_15:
        /*0010*/ 	.word	index@(_Z19gpu_datatest_kernelPdS_S_S_PiS_iS0_ddS_S0_i)
        /*0014*/ 	.word	0x00000008


	//----- nvinfo : EIATTR_REGCOUNT
	.align		4
.L_16:
        /*0018*/ 	.byte	0x04, 0x2f
        /*001a*/ 	.short	(.L_18 - .L_17)
	.align		4
.L_17:
        /*001c*/ 	.word	index@(_Z16gpu_naive_kernelPdS_S_S_PiS_iS0_ddS_S0_i)
        /*0020*/ 	.word	0x00000020


	//----- nvinfo : EIATTR_FRAME_SIZE
	.align		4
.L_18:
        /*0024*/ 	.byte	0x04, 0x11
        /*0026*/ 	.short	(.L_20 - .L_19)
	.align		4
.L_19:
        /*0028*/ 	.word	index@($__internal_0_$__cuda_sm20_dblrcp_rn_slowpath_v3)
        /*002c*/ 	.word	0x00000000


	//----- nvinfo : EIATTR_FRAME_SIZE
	.align		4
.L_20:
        /*0030*/ 	.byte	0x04, 0x11
        /*0032*/ 	.short	(.L_22 - .L_21)
	.align		4
.L_21:
        /*0034*/ 	.word	index@(_Z16gpu_naive_kernelPdS_S_S_PiS_iS0_ddS_S0_i)
        /*0038*/ 	.word	0x00000000


	//----- nvinfo : EIATTR_REGCOUNT
	.align		4
.L_22:
        /*003c*/ 	.byte	0x04, 0x2f
        /*003e*/ 	.short	(.L_24 - .L_23)
	.align		4
.L_23:
        /*0040*/ 	.word	index@(_Z19gpu_improved_kernelPdS_S_S_PiS_iS0_ddS_S0_i)
        /*0044*/ 	.word	0x00000004


	//----- nvinfo : EIATTR_FRAME_SIZE
	.align		4
.L_24:
        /*0048*/ 	.byte	0x04, 0x11
        /*004a*/ 	.short	(.L_26 - .L_25)
	.align		4
.L_25:
        /*004c*/ 	.word	index@(_Z19gpu_improved_kernelPdS_S_S_PiS_iS0_ddS_S0_i)
        /*0050*/ 	.word	0x00000000


	//----- nvinfo : EIATTR_MIN_STACK_SIZE
	.align		4
.L_26:
        /*0054*/ 	.byte	0x04, 0x12
        /*0056*/ 	.short	(.L_28 - .L_27)
	.align		4
.L_27:
        /*0058*/ 	.word	index@(_Z19gpu_improved_kernelPdS_S_S_PiS_iS0_ddS_S0_i)
        /*005c*/ 	.word	0x00000000


	//----- nvinfo : EIATTR_MIN_STACK_SIZE
	.align		4
.L_28:
        /*0060*/ 	.byte	0x04, 0x12
        /*0062*/ 	.short	(.L_30 - .L_29)
	.align		4
.L_29:
        /*0064*/ 	.word	index@(_Z16gpu_naive_kernelPdS_S_S_PiS_iS0_ddS_S0_i)
        /*0068*/ 	.word	0x00000000


	//----- nvinfo : EIATTR_MIN_STACK_SIZE
	.align		4
.L_30:
        /*006c*/ 	.byte	0x04, 0x12
        /*006e*/ 	.short	(.L_32 - .L_31)
	.align		4
.L_31:
        /*0070*/ 	.word	index@(_Z19gpu_datatest_kernelPdS_S_S_PiS_iS0_ddS_S0_i)
        /*0074*/ 	.word	0x00000008
.L_32:


//--------------------- .nv.compat                --------------------------
	.section	.nv.compat,"",@"SHT_CUDA_COMPAT_INFO"
	.align	4
        /*0000*/ 	.byte	0x02, 0x09, 0x00, 0x00, 0x02, 0x02, 0x01, 0x00, 0x02, 0x05, 0x05, 0x00, 0x03, 0x07, 0x01, 0x01
        /*0010*/ 	.byte	0x02, 0x03, 0x00, 0x00, 0x02, 0x06, 0x01, 0x00, 0x04, 0x0b, 0x08, 0x00, 0x01, 0x00, 0x00, 0x00
        /*0020*/ 	.byte	0x00, 0x00, 0x00, 0x00


//--------------------- .nv.info._Z19gpu_improved_kernelPdS_S_S_PiS_iS0_ddS_S0_i --------------------------
	.section	.nv.info._Z19gpu_improved_kernelPdS_S_S_PiS_iS0_ddS_S0_i,"",@"SHT_CUDA_INFO"
	.sectionflags	@""
	.align	4


	//----- nvinfo : EIATTR_CUDA_API_VERSION
	.align		4
        /*0000*/ 	.byte	0x04, 0x37
        /*0002*/ 	.short	(.L_34 - .L_33)
.L_33:
        /*0004*/ 	.word	0x00000082


	//----- nvinfo : EIATTR_KPARAM_INFO
	.align		4
.L_34:
        /*0008*/ 	.byte	0x04, 0x17
        /*000a*/ 	.short	(.L_36 - .L_35)
.L_35:
        /*000c*/ 	.word	0x00000000
        /*0010*/ 	.short	0x000c
        /*0012*/ 	.short	0x0060
        /*0014*/ 	.byte	0x00, 0xf0, 0x11, 0x00


	//----- nvinfo : EIATTR_KPARAM_INFO
	.align		4
.L_36:
        /*0018*/ 	.byte	0x04, 0x17
        /*001a*/ 	.short	(.L_38 - .L_37)
.L_37:
        /*001c*/ 	.word	0x00000000
        /*0020*/ 	.short	0x000b
        /*0022*/ 	.short	0x0058
        /*0024*/ 	.byte	0x00, 0xf5, 0x21, 0x00


	//----- nvinfo : EIATTR_KPARAM_INFO
	.align		4
.L_38:
        /*0028*/ 	.byte	0x04, 0x17
        /*002a*/ 	.short	(.L_40 - .L_39)
.L_39:
        /*002c*/ 	.word	0x00000000
        /*0030*/ 	.short	0x000a
        /*0032*/ 	.short	0x0050
        /*0034*/ 	.byte	0x00, 0xf5, 0x21, 0x00


	//----- nvinfo : EIATTR_KPARAM_INFO
	.align		4
.L_40:
        /*0038*/ 	.byte	0x04, 0x17
        /*003a*/ 	.short	(.L_42 - .L_41)
.L_41:
        /*003c*/ 	.word	0x00000000
        /*0040*/ 	.short	0x0009
        /*0042*/ 	.short	0x0048
        /*0044*/ 	.byte	0x00, 0xf0, 0x21, 0x00


	//----- nvinfo : EIATTR_KPARAM_INFO
	.align		4
.L_42:
        /*0048*/ 	.byte	0x04, 0x17
        /*004a*/ 	.short	(.L_44 - .L_43)
.L_43:
        /*004c*/ 	.word	0x00000000
        /*0050*/ 	.short	0x0008
        /*0052*/ 	.short	0x0040
        /*0054*/ 	.byte	0x00, 0xf0, 0x21, 0x00


	//----- nvinfo : EIATTR_KPARAM_INFO
	.align		4
.L_44:
        /*0058*/ 	.byte	0x04, 0x17
        /*005a*/ 	.short	(.L_46 - .L_45)
.L_45:
        /*005c*/ 	.word	0x00000000
        /*0060*/ 	.short	0x0007
        /*0062*/ 	.short	0x0038
        /*0064*/ 	.byte	0x00, 0xf5, 0x21, 0x00


	//----- nvinfo : EIATTR_KPARAM_INFO
	.align		4
.L_46:
        /*0068*/ 	.byte	0x04, 0x17
        /*006a*/ 	.short	(.L_48 - .L_47)
.L_47:
        /*006c*/ 	.word	0x00000000
        /*0070*/ 	.short	0x0006
        /*0072*/ 	.short	0x0030
        /*0074*/ 	.byte	0x00, 0xf0, 0x11, 0x00


	//----- nvinfo : EIATTR_KPARAM_INFO
	.align		4
.L_48:
        /*0078*/ 	.byte	0x04, 0x17
        /*007a*/ 	.short	(.L_50 - .L_49)
.L_49:
        /*007c*/ 	.word	0x00000000
        /*0080*/ 	.short	0x0005
        /*0082*/ 	.short	0x0028
        /*0084*/ 	.byte	0x00, 0xf5, 0x21, 0x00


	//----- nvinfo : EIATTR_KPARAM_INFO
	.align		4
.L_50:
        /*0088*/ 	.byte	0x04, 0x17
        /*008a*/ 	.short	(.L_52 - .L_51)
.L_51:
        /*008c*/ 	.word	0x00000000
        /*0090*/ 	.short	0x0004
        /*0092*/ 	.short	0x0020
        /*0094*/ 	.byte	0x00, 0xf5, 0x21, 0x00


	//----- nvinfo : EIATTR_KPARAM_INFO
	.align		4
.L_52:
        /*0098*/ 	.byte	0x04, 0x17
        /*009a*/ 	.short	(.L_54 - .L_53)
.L_53:
        /*009c*/ 	.word	0x00000000
        /*00a0*/ 	.short	0x0003
        /*00a2*/ 	.short	0x0018
        /*00a4*/ 	.byte	0x00, 0xf5, 0x21, 0x00


	//----- nvinfo : EIATTR_KPARAM_INFO
	.align		4
.L_54:
        /*00a8*/ 	.byte	0x04, 0x17
        /*00aa*/ 	.short	(.L_56 - .L_55)
.L_55:
        /*00ac*/ 	.word	0x00000000
        /*00b0*/ 	.short	0x0002
        /*00b2*/ 	.short	0x0010
        /*00b4*/ 	.byte	0x00, 0xf5, 0x21, 0x00


	//----- nvinfo : EIATTR_KPARAM_INFO
	.align		4
.L_56:
        /*00b8*/ 	.byte	0x04, 0x17
        /*00ba*/ 	.short	(.L_58 - .L_57)
.L_57:
        /*00bc*/ 	.word	0x00000000
        /*00c0*/ 	.short	0x0001
        /*00c2*/ 	.short	0x0008
        /*00c4*/ 	.byte	0x00, 0xf5, 0x21, 0x00


	//----- nvinfo : EIATTR_KPARAM_INFO
	.align		4
.L_58:
        /*00c8*/ 	.byte	0x04, 0x17
        /*00ca*/ 	.short	(.L_60 - .L_59)
.L_59:
        /*00cc*/ 	.word	0x00000000
        /*00d0*/ 	.short	0x0000
        /*00d2*/ 	.short	0x0000
        /*00d4*/ 	.byte	0x00, 0xf5, 0x21, 0x00


	//----- nvinfo : EIATTR_SPARSE_MMA_MASK
	.align		4
.L_60:
        /*00d8*/ 	.byte	0x03, 0x50
        /*00da*/ 	.short	0x0000


	//----- nvinfo : EIATTR_MAXREG_COUNT
	.align		4
        /*00dc*/ 	.byte	0x03, 0x1b
        /*00de*/ 	.short	0x00ff


	//----- nvinfo : EIATTR_MERCURY_ISA_VERSION
	.align		4
        /*00e0*/ 	.byte	0x03, 0x5f
        /*00e2*/ 	.short	0x0101


	//----- nvinfo : EIATTR_VRC_CTA_INIT_COUNT
	.align		4
        /*00e4*/ 	.byte	0x02, 0x4a
	.zero		1
	.zero		1


	//----- nvinfo : EIATTR_EXIT_INSTR_OFFSETS
	.align		4
        /*00e8*/ 	.byte	0x04, 0x1c
        /*00ea*/ 	.short	(.L_62 - .L_61)


	//   ....[0]....
.L_61:
        /*00ec*/ 	.word	0x00000010


	//----- nvinfo : EIATTR_CBANK_PARAM_SIZE
	.align		4
.L_62:
        /*00f0*/ 	.byte	0x03, 0x19
        /*00f2*/ 	.short	0x0064


	//----- nvinfo : EIATTR_PARAM_CBANK
	.align		4
        /*00f4*/ 	.byte	0x04, 0x0a
        /*00f6*/ 	.short	(.L_64 - .L_63)
	.align		4
.L_63:
        /*00f8*/ 	.word	index@(.nv.constant0._Z19gpu_improved_kernelPdS_S_S_PiS_iS0_ddS_S0_i)
        /*00fc*/ 	.short	0x0380
        /*00fe*/ 	.short	0x0064


	//----- nvinfo : EIATTR_SW_WAR
	.align		4
.L_64:
        /*0100*/ 	.byte	0x04, 0x36
        /*0102*/ 	.short	(.L_66 - .L_65)
.L_65:
        /*0104*/ 	.word	0x00000008
.L_66:


//--------------------- .nv.info._Z16gpu_naive_kernelPdS_S_S_PiS_iS0_ddS_S0_i --------------------------
	.section	.nv.info._Z16gpu_naive_kernelPdS_S_S_PiS_iS0_ddS_S0_i,"",@"SHT_CUDA_INFO"
	.sectionflags	@""
	.align	4


	//----- nvinfo : EIATTR_CUDA_API_VERSION
	.align		4
        /*0000*/ 	.byte	0x04, 0x37
        /*0002*/ 	.short	(.L_68 - .L_67)
.L_67:
        /*0004*/ 	.word	0x00000082


	//----- nvinfo : EIATTR_KPARAM_INFO
	.align		4
.L_68:
        /*0008*/ 	.byte	0x04, 0x17
        /*000a*/ 	.short	(.L_70 - .L_69)
.L_69:
        /*000c*/ 	.word	0x00000000
        /*0010*/ 	.short	0x000c
        /*0012*/ 	.short	0x0060
        /*0014*/ 	.byte	0x00, 0xf0, 0x11, 0x00


	//----- nvinfo : EIATTR_KPARAM_INFO
	.align		4
.L_70:
        /*0018*/ 	.byte	0x04, 0x17
        /*001a*/ 	.short	(.L_72 - .L_71)
.L_71:
        /*001c*/ 	.word	0x00000000
        /*0020*/ 	.short	0x000b
        /*0022*/ 	.short	0x0058
        /*0024*/ 	.byte	0x00, 0xf5, 0x21, 0x00


	//----- nvinfo : EIATTR_KPARAM_INFO
	.align		4
.L_72:
        /*0028*/ 	.byte	0x04, 0x17
        /*002a*/ 	.short	(.L_74 - .L_73)
.L_73:
        /*002c*/ 	.word	0x00000000
        /*0030*/ 	.short	0x000a
        /*0032*/ 	.short	0x0050
        /*0034*/ 	.byte	0x00, 0xf5, 0x21, 0x00


	//----- nvinfo : EIATTR_KPARAM_INFO
	.align		4
.L_74:
        /*0038*/ 	.byte	0x04, 0x17
        /*003a*/ 	.short	(.L_76 - .L_75)
.L_75:
        /*003c*/ 	.word	0x00000000
        /*0040*/ 	.short	0x0009
        /*0042*/ 	.short	0x0048
        /*0044*/ 	.byte	0x00, 0xf0, 0x21, 0x00


	//----- nvinfo : EIATTR_KPARAM_INFO
	.align		4
.L_76:
        /*0048*/ 	.byte	0x04, 0x17
        /*004a*/ 	.short	(.L_78 - .L_77)
.L_77:
        /*004c*/ 	.word	0x00000000
        /*0050*/ 	.short	0x0008
        /*0052*/ 	.short	0x0040
        /*0054*/ 	.byte	0x00, 0xf0, 0x21, 0x00


	//----- nvinfo : EIATTR_KPARAM_INFO
	.align		4
.L_78:
        /*0058*/ 	.byte	0x04, 0x17
        /*005a*/ 	.short	(.L_80 - .L_79)
.L_79:
        /*005c*/ 	.word	0x00000000
        /*0060*/ 	.short	0x0007
        /*0062*/ 	.short	0x0038
        /*0064*/ 	.byte	0x00, 0xf5, 0x21, 0x00


	//----- nvinfo : EIATTR_KPARAM_INFO
	.align		4
.L_80:
        /*0068*/ 	.byte	0x04, 0x17
        /*006a*/ 	.short	(.L_82 - .L_81)
.L_81:
        /*006c*/ 	.word	0x00000000
        /*0070*/ 	.short	0x0006
        /*0072*/ 	.short	0x0030
        /*0074*/ 	.byte	0x00, 0xf0, 0x11, 0x00


	//----- nvinfo : EIATTR_KPARAM_INFO
	.align		4
.L_82:
        /*0078*/ 	.byte	0x04, 0x17
        /*007a*/ 	.short	(.L_84 - .L_83)
.L_83:
        /*007c*/ 	.word	0x00000000
        /*0080*/ 	.short	0x0005
        /*0082*/ 	.short	0x0028
        /*0084*/ 	.byte	0x00, 0xf5, 0x21, 0x00


	//----- nvinfo : EIATTR_KPARAM_INFO
	.align		4
.L_84:
        /*0088*/ 	.byte	0x04, 0x17
        /*008a*/ 	.short	(.L_86 - .L_85)
.L_85:
        /*008c*/ 	.word	0x00000000
        /*0090*/ 	.short	0x0004
        /*0092*/ 	.short	0x0020
        /*0094*/ 	.byte	0x00, 0xf5, 0x21, 0x00


	//----- nvinfo : EIATTR_KPARAM_INFO
	.align		4
.L_86:
        /*0098*/ 	.byte	0x04, 0x17
        /*009a*/ 	.short	(.L_88 - .L_87)
.L_87:
        /*009c*/ 	.word	0x00000000
        /*00a0*/ 	.short	0x0003
        /*00a2*/ 	.short	0x0018
        /*00a4*/ 	.byte	0x00, 0xf5, 0x21, 0x00


	//----- nvinfo : EIATTR_KPARAM_INFO
	.align		4
.L_88:
        /*00a8*/ 	.byte	0x04, 0x17
        /*00aa*/ 	.short	(.L_90 - .L_89)
.L_89:
        /*00ac*/ 	.word	0x00000000
        /*00b0*/ 	.short	0x0002
        /*00b2*/ 	.short	0x0010
        /*00b4*/ 	.byte	0x00, 0xf5, 0x21, 0x00


	//----- nvinfo : EIATTR_KPARAM_INFO
	.align		4
.L_90:
        /*00b8*/ 	.byte	0x04, 0x17
        /*00ba*/ 	.short	(.L_92 - .L_91)
.L_91:
        /*00bc*/ 	.word	0x00000000
        /*00c0*/ 	.short	0x0001
        /*00c2*/ 	.short	0x0008
        /*00c4*/ 	.byte	0x00, 0xf5, 0x21, 0x00


	//----- nvinfo : EIATTR_KPARAM_INFO
	.align		4
.L_92:
        /*00c8*/ 	.byte	0x04, 0x17
        /*00ca*/ 	.short	(.L_94 - .L_93)
.L_93:
        /*00cc*/ 	.word	0x00000000
        /*00d0*/ 	.short	0x0000
        /*00d2*/ 	.short	0x0000
        /*00d4*/ 	.byte	0x00, 0xf5, 0x21, 0x00


	//----- nvinfo : EIATTR_SPARSE_MMA_MASK
	.align		4
.L_94:
        /*00d8*/ 	.byte	0x03, 0x50
        /*00da*/ 	.short	0x0000


	//----- nvinfo : EIATTR_MAXREG_COUNT
	.align		4
        /*00dc*/ 	.byte	0x03, 0x1b
        /*00de*/ 	.short	0x00ff


	//----- nvinfo : EIATTR_NUM_BARRIERS
	.align		4
        /*00e0*/ 	.byte	0x02, 0x4c
        /*00e2*/ 	.byte	0x01
	.zero		1


	//----- nvinfo : EIATTR_MERCURY_ISA_VERSION
	.align		4
        /*00e4*/ 	.byte	0x03, 0x5f
        /*00e6*/ 	.short	0x0101


	//----- nvinfo : EIATTR_VRC_CTA_INIT_COUNT
	.align		4
        /*00e8*/ 	.byte	0x02, 0x4a
	.zero		1
	.zero		1


	//----- nvinfo : EIATTR_EXIT_INSTR_OFFSETS
	.align		4
        /*00ec*/ 	.byte	0x04, 0x1c
        /*00ee*/ 	.short	(.L_96 - .L_95)


	//   ....[0]....
.L_95:
        /*00f0*/ 	.word	0x00000030


	//   ....[1]....
        /*00f4*/ 	.word	0x00002520


	//----- nvinfo : EIATTR_CRS_STACK_SIZE
	.align		4
.L_96:
        /*00f8*/ 	.byte	0x04, 0x1e
        /*00fa*/ 	.short	(.L_98 - .L_97)
.L_97:
        /*00fc*/ 	.word	0x00000000


	//----- nvinfo : EIATTR_CBANK_PARAM_SIZE
	.align		4
.L_98:
        /*0100*/ 	.byte	0x03, 0x19
        /*0102*/ 	.short	0x0064


	//----- nvinfo : EIATTR_PARAM_CBANK
	.align		4
        /*0104*/ 	.byte	0x04, 0x0a
        /*0106*/ 	.short	(.L_100 - .L_99)
	.align		4
.L_99:
        /*0108*/ 	.word	index@(.nv.constant0._Z16gpu_naive_kernelPdS_S_S_PiS_iS0_ddS_S0_i)
        /*010c*/ 	.short	0x0380
        /*010e*/ 	.short	0x0064


	//----- nvinfo : EIATTR_SW_WAR
	.align		4
.L_100:
        /*0110*/ 	.byte	0x04, 0x36
        /*0112*/ 	.short	(.L_102 - .L_101)
.L_101:
        /*0114*/ 	.word	0x00000008
.L_102:


//--------------------- .nv.info._Z19gpu_datatest_kernelPdS_S_S_PiS_iS0_ddS_S0_i --------------------------
	.section	.nv.info._Z19gpu_datatest_kernelPdS_S_S_PiS_iS0_ddS_S0_i,"",@"SHT_CUDA_INFO"
	.sectionflags	@""
	.align	4


	//----- nvinfo : EIATTR_CUDA_API_VERSION
	.align		4
        /*0000*/ 	.byte	0x04, 0x37
        /*0002*/ 	.short	(.L_104 - .L_103)
.L_103:
        /*0004*/ 	.word	0x00000082


	//----- nvinfo : EIATTR_KPARAM_INFO
	.align		4
.L_104:
        /*0008*/ 	.byte	0x04, 0x17
        /*000a*/ 	.short	(.L_106 - .L_105)
.L_105:
        /*000c*/ 	.word	0x00000000
        /*0010*/ 	.short	0x000c
        /*0012*/ 	.short	0x0060
        /*0014*/ 	.byte	0x00, 0xf0, 0x11, 0x00


	//----- nvinfo : EIATTR_KPARAM_INFO
	.align		4
.L_106:
        /*0018*/ 	.byte	0x04, 0x17
        /*001a*/ 	.short	(.L_108 - .L_107)
.L_107:
        /*001c*/ 	.word	0x00000000
        /*0020*/ 	.short	0x000b
        /*0022*/ 	.short	0x0058
        /*0024*/ 	.byte	0x00, 0xf5, 0x21, 0x00


	//----- nvinfo : EIATTR_KPARAM_INFO
	.align		4
.L_108:
        /*0028*/ 	.byte	0x04, 0x17
        /*002a*/ 	.short	(.L_110 - .L_109)
.L_109:
        /*002c*/ 	.word	0x00000000
        /*0030*/ 	.short	0x000a
        /*0032*/ 	.short	0x0050
        /*0034*/ 	.byte	0x00, 0xf5, 0x21, 0x00


	//----- nvinfo : EIATTR_KPARAM_INFO
	.align		4
.L_110:
        /*0038*/ 	.byte	0x04, 0x17
        /*003a*/ 	.short	(.L_112 - .L_111)
.L_111:
        /*003c*/ 	.word	0x00000000
        /*0040*/ 	.short	0x0009
        /*0042*/ 	.short	0x0048
        /*0044*/ 	.byte	0x00, 0xf0, 0x21, 0x00


	//----- nvinfo : EIATTR_KPARAM_INFO
	.align		4
.L_112:
        /*0048*/ 	.byte	0x04, 0x17
        /*004a*/ 	.short	(.L_114 - .L_113)
.L_113:
        /*004c*/ 	.word	0x00000000
        /*0050*/ 	.short	0x0008
        /*0052*/ 	.short	0x0040
        /*0054*/ 	.byte	0x00, 0xf0, 0x21, 0x00


	//----- nvinfo : EIATTR_KPARAM_INFO
	.align		4
.L_114:
        /*0058*/ 	.byte	0x04, 0x17
        /*005a*/ 	.short	(.L_116 - .L_115)
.L_115:
        /*005c*/ 	.word	0x00000000
        /*0060*/ 	.short	0x0007
        /*0062*/ 	.short	0x0038
        /*0064*/ 	.byte	0x00, 0xf5, 0x21, 0x00


	//----- nvinfo : EIATTR_KPARAM_INFO
	.align		4
.L_116:
        /*0068*/ 	.byte	0x04, 0x17
        /*006a*/ 	.short	(.L_118 - .L_117)
.L_117:
        /*006c*/ 	.word	0x00000000
        /*0070*/ 	.short	0x0006
        /*0072*/ 	.short	0x0030
        /*0074*/ 	.byte	0x00, 0xf0, 0x11, 0x00


	//----- nvinfo : EIATTR_KPARAM_INFO
	.align		4
.L_118:
        /*0078*/ 	.byte	0x04, 0x17
        /*007a*/ 	.short	(.L_120 - .L_119)
.L_119:
        /*007c*/ 	.word	0x00000000
        /*0080*/ 	.short	0x0005
        /*0082*/ 	.short	0x0028
        /*0084*/ 	.byte	0x00, 0xf5, 0x21, 0x00


	//----- nvinfo : EIATTR_KPARAM_INFO
	.align		4
.L_120:
        /*0088*/ 	.byte	0x04, 0x17
        /*008a*/ 	.short	(.L_122 - .L_121)
.L_121:
        /*008c*/ 	.word	0x00000000
        /*0090*/ 	.short	0x0004
        /*0092*/ 	.short	0x0020
        /*0094*/ 	.byte	0x00, 0xf5, 0x21, 0x00


	//----- nvinfo : EIATTR_KPARAM_INFO
	.align		4
.L_122:
        /*0098*/ 	.byte	0x04, 0x17
        /*009a*/ 	.short	(.L_124 - .L_123)
.L_123:
        /*009c*/ 	.word	0x00000000
        /*00a0*/ 	.short	0x0003
        /*00a2*/ 	.short	0x0018
        /*00a4*/ 	.byte	0x00, 0xf5, 0x21, 0x00


	//----- nvinfo : EIATTR_KPARAM_INFO
	.align		4
.L_124:
        /*00a8*/ 	.byte	0x04, 0x17
        /*00aa*/ 	.short	(.L_126 - .L_125)
.L_125:
        /*00ac*/ 	.word	0x00000000
        /*00b0*/ 	.short	0x0002
        /*00b2*/ 	.short	0x0010
        /*00b4*/ 	.byte	0x00, 0xf5, 0x21, 0x00


	//----- nvinfo : EIATTR_KPARAM_INFO
	.align		4
.L_126:
        /*00b8*/ 	.byte	0x04, 0x17
        /*00ba*/ 	.short	(.L_128 - .L_127)
.L_127:
        /*00bc*/ 	.word	0x00000000
        /*00c0*/ 	.short	0x0001
        /*00c2*/ 	.short	0x0008
        /*00c4*/ 	.byte	0x00, 0xf5, 0x21, 0x00


	//----- nvinfo : EIATTR_KPARAM_INFO
	.align		4
.L_128:
        /*00c8*/ 	.byte	0x04, 0x17
        /*00ca*/ 	.short	(.L_130 - .L_129)
.L_129:
        /*00cc*/ 	.word	0x00000000
        /*00d0*/ 	.short	0x0000
        /*00d2*/ 	.short	0x0000
        /*00d4*/ 	.byte	0x00, 0xf5, 0x21, 0x00


	//----- nvinfo : EIATTR_SPARSE_MMA_MASK
	.align		4
.L_130:
        /*00d8*/ 	.byte	0x03, 0x50
        /*00da*/ 	.short	0x0000


	//----- nvinfo : EIATTR_MAXREG_COUNT
	.align		4
        /*00dc*/ 	.byte	0x03, 0x1b
        /*00de*/ 	.short	0x00ff


	//----- nvinfo : EIATTR_EXTERNS
	.align		4
        /*00e0*/ 	.byte	0x04, 0x0f
        /*00e2*/ 	.short	(.L_132 - .L_131)


	//   ....[0]....
	.align		4
.L_131:
        /*00e4*/ 	.word	index@(vprintf)


	//----- nvinfo : EIATTR_MERCURY_ISA_VERSION
	.align		4
.L_132:
        /*00e8*/ 	.byte	0x03, 0x5f
        /*00ea*/ 	.short	0x0101


	//----- nvinfo : EIATTR_VRC_CTA_INIT_COUNT
	.align		4
        /*00ec*/ 	.byte	0x02, 0x4a
	.zero		1
	.zero		1


	//----- nvinfo : EIATTR_SYSCALL_OFFSETS
	.align		4
        /*00f0*/ 	.byte	0x04, 0x46
        /*00f2*/ 	.short	(.L_134 - .L_133)


	//   ....[0]....
.L_133:
        /*00f4*/ 	.word	0x000000e0


	//   ....[1]....
        /*00f8*/ 	.word	0x00000190


	//   ....[2]....
        /*00fc*/ 	.word	0x00000240


	//   ....[3]....
        /*0100*/ 	.word	0x000002f0


	//   ....[4]....
        /*0104*/ 	.word	0x000003a0


	//   ....[5]....
        /*0108*/ 	.word	0x00000450


	//   ....[6]....
        /*010c*/ 	.word	0x00000500


	//   ....[7]....
        /*0110*/ 	.word	0x000005b0


	//   ....[8]....
        /*0114*/ 	.word	0x00000660


	//   ....[9]....
        /*0118*/ 	.word	0x00000710


	//   ....[10]....
        /*011c*/ 	.word	0x000007c0


	//   ....[11]....
        /*0120*/ 	.word	0x00000870


	//   ....[12]....
        /*0124*/ 	.word	0x00000920


	//   ....[13]....
        /*0128*/ 	.word	0x000009d0


	//   ....[14]....
        /*012c*/ 	.word	0x00000a80


	//   ....[15]....
        /*0130*/ 	.word	0x00000b30


	//   ....[16]....
        /*0134*/ 	.word	0x00000be0


	//   ....[17]....
        /*0138*/ 	.word	0x00000c90


	//   ....[18]....
        /*013c*/ 	.word	0x00000d40


	//   ....[19]....
        /*0140*/ 	.word	0x00000df0


	//   ....[20]....
        /*0144*/ 	.word	0x00000ea0


	//   ....[21]....
        /*0148*/ 	.word	0x00000f50


	//   ....[22]....
        /*014c*/ 	.word	0x00001000


	//   ....[23]....
        /*0150*/ 	.word	0x000010b0


	//   ....[24]....
        /*0154*/ 	.word	0x00001160


	//   ....[25]....
        /*0158*/ 	.word	0x00001210


	//   ....[26]....
        /*015c*/ 	.word	0x000012c0


	//   ....[27]....
        /*0160*/ 	.word	0x00001370


	//   ....[28]....
        /*0164*/ 	.word	0x00001420


	//   ....[29]....
        /*0168*/ 	.word	0x000014d0


	//   ....[30]....
        /*016c*/ 	.word	0x00001580


	//   ....[31]....
        /*0170*/ 	.word	0x00001630


	//   ....[32]....
        /*0174*/ 	.word	0x000016e0


	//   ....[33]....
        /*0178*/ 	.word	0x00001750


	//   ....[34]....
        /*017c*/ 	.word	0x00001800


	//   ....[35]....
        /*0180*/ 	.word	0x000018b0


	//   ....[36]....
        /*0184*/ 	.word	0x00001960


	//   ....[37]....
        /*0188*/ 	.word	0x00001a10


	//   ....[38]....
        /*018c*/ 	.word	0x00001ac0


	//   ....[39]....
        /*0190*/ 	.word	0x00001b70


	//   ....[40]....
        /*0194*/ 	.word	0x00001c20


	//   ....[41]....
        /*0198*/ 	.word	0x00001c90


	//   ....[42]....
        /*019c*/ 	.word	0x00001d40


	//   ....[43]....
        /*01a0*/ 	.word	0x00001df0


	//   ....[44]....
        /*01a4*/ 	.word	0x00001ea0


	//   ....[45]....
        /*01a8*/ 	.word	0x00001f50


	//   ....[46]....
        /*01ac*/ 	.word	0x00002000


	//   ....[47]....
        /*01b0*/ 	.word	0x000020b0


	//   ....[48]....
        /*01b4*/ 	.word	0x00002160


	//   ....[49]....
        /*01b8*/ 	.word	0x000021d0


	//   ....[50]....
        /*01bc*/ 	.word	0x000023b0


	//   ....[51]....
        /*01c0*/ 	.word	0x00002450


	//   ....[52]....
        /*01c4*/ 	.word	0x000024f0


	//   ....[53]....
        /*01c8*/ 	.word	0x00002590


	//   ....[54]....
        /*01cc*/ 	.word	0x00002630


	//   ....[55]....
        /*01d0*/ 	.word	0x000026d0


	//   ....[56]....
        /*01d4*/ 	.word	0x00002770


	//   ....[57]....
        /*01d8*/ 	.word	0x00002810


	//   ....[58]....
        /*01dc*/ 	.word	0x000028b0


	//   ....[59]....
        /*01e0*/ 	.word	0x00002950


	//   ....[60]....
        /*01e4*/ 	.word	0x000029f0


	//   ....[61]....
        /*01e8*/ 	.word	0x00002a90


	//   ....[62]....
        /*01ec*/ 	.word	0x00002b30


	//   ....[63]....
        /*01f0*/ 	.word	0x00002bd0


	//   ....[64]....
        /*01f4*/ 	.word	0x00002c70


	//   ....[65]....
        /*01f8*/ 	.word	0x00002d10


	//   ....[66]....
        /*01fc*/ 	.word	0x00002e90


	//   ....[67]....
        /*0200*/ 	.word	0x00002f30


	//   ....[68]....
        /*0204*/ 	.word	0x00002fd0


	//   ....[69]....
        /*0208*/ 	.word	0x00003070


	//   ....[70]....
        /*020c*/ 	.word	0x00003110


	//   ....[71]....
        /*0210*/ 	.word	0x000031b0


	//   ....[72]....
        /*0214*/ 	.word	0x00003250


	//   ....[73]....
        /*0218*/ 	.word	0x000032f0


	//   ....[74]....
        /*021c*/ 	.word	0x00003420


	//   ....[75]....
        /*0220*/ 	.word	0x000034c0


	//   ....[76]....
        /*0224*/ 	.word	0x00003560


	//   ....[77]....
        /*0228*/ 	.word	0x00003600


	//   ....[78]....
        /*022c*/ 	.word	0x00003760


	//   ....[79]....
        /*0230*/ 	.word	0x00003830


	//   ....[80]....
        /*0234*/ 	.word	0x000038e0


	//   ....[81]....
        /*0238*/ 	.word	0x00003990


	//   ....[82]....
        /*023c*/ 	.word	0x00003a40


	//   ....[83]....
        /*0240*/ 	.word	0x00003af0


	//   ....[84]....
        /*0244*/ 	.word	0x00003ba0


	//   ....[85]....
        /*0248*/ 	.word	0x00003c50


	//   ....[86]....
        /*024c*/ 	.word	0x00003d00


	//   ....[87]....
        /*0250*/ 	.word	0x00003db0


	//   ....[88]....
        /*0254*/ 	.word	0x00003e60


	//   ....[89]....
        /*0258*/ 	.word	0x00003f00


	//   ....[90]....
        /*025c*/ 	.word	0x00003f70


	//   ....[91]....
        /*0260*/ 	.word	0x00004020


	//   ....[92]....
        /*0264*/ 	.word	0x000040d0


	//   ....[93]....
        /*0268*/ 	.word	0x00004180


	//   ....[94]....
        /*026c*/ 	.word	0x00004230


	//   ....[95]....
        /*0270*/ 	.word	0x000042e0


	//   ....[96]....
        /*0274*/ 	.word	0x00004390


	//   ....[97]....
        /*0278*/ 	.word	0x00004440


	//   ....[98]....
        /*027c*/ 	.word	0x000044f0


	//   ....[99]....
        /*0280*/ 	.word	0x000045a0


	//   ....[100]....
        /*0284*/ 	.word	0x00004640


	//   ....[101]....
        /*0288*/ 	.word	0x000046e0


	//   ....[102]....
        /*028c*/ 	.word	0x00004750


	//   ....[103]....
        /*0290*/ 	.word	0x00004800


	//   ....[104]....
        /*0294*/ 	.word	0x000048b0


	//   ....[105]....
        /*0298*/ 	.word	0x00004960


	//   ....[106]....
        /*029c*/ 	.word	0x00004a10


	//   ....[107]....
        /*02a0*/ 	.word	0x00004ac0


	//   ....[108]....
        /*02a4*/ 	.word	0x00004b70


	//   ....[109]....
        /*02a8*/ 	.word	0x00004c20


	//   ....[110]....
        /*02ac*/ 	.word	0x00004cd0


	//   ....[111]....
        /*02b0*/ 	.word	0x00004d80


	//   ....[112]....
        /*02b4*/ 	.word	0x00004df0


	//   ....[113]....
        /*02b8*/ 	.word	0x00004fc0


	//   ....[114]....
        /*02bc*/ 	.word	0x00005060


	//   ....[115]....
        /*02c0*/ 	.word	0x00005100


	//   ....[116]....
        /*02c4*/ 	.word	0x000051a0


	//   ....[117]....
        /*02c8*/ 	.word	0x00005240


	//   ....[118]....
        /*02cc*/ 	.word	0x000052e0


	//   ....[119]....
        /*02d0*/ 	.word	0x00005380


	//   ....[120]....
        /*02d4*/ 	.word	0x00005420


	//   ....[121]....
        /*02d8*/ 	.word	0x000054c0


	//   ....[122]....
        /*02dc*/ 	.word	0x00005560


	//   ....[123]....
        /*02e0*/ 	.word	0x00005600


	//   ....[124]....
        /*02e4*/ 	.word	0x000056a0


	//   ....[125]....
        /*02e8*/ 	.word	0x00005740


	//   ....[126]....
        /*02ec*/ 	.word	0x000057e0


	//   ....[127]....
        /*02f0*/ 	.word	0x00005880


	//   ....[128]....
        /*02f4*/ 	.word	0x00005920


	//   ....[129]....
        /*02f8*/ 	.word	0x00005ab0


	//   ....[130]....
        /*02fc*/ 	.word	0x00005b50


	//   ....[131]....
        /*0300*/ 	.word	0x00005bf0


	//   ....[132]....
        /*0304*/ 	.word	0x00005c90


	//   ....[133]....
        /*0308*/ 	.word	0x00005d30


	//   ....[134]....
        /*030c*/ 	.word	0x00005dd0


	//   ....[135]....
        /*0310*/ 	.word	0x00005e70


	//   ....[136]....
        /*0314*/ 	.word	0x00005f10


	//   ....[137]....
        /*0318*/ 	.word	0x00006050


	//   ....[138]....
        /*031c*/ 	.word	0x000060f0


	//   ....[139]....
        /*0320*/ 	.word	0x00006190


	//   ....[140]....
        /*0324*/ 	.word	0x00006230


	//   ....[141]....
        /*0328*/ 	.word	0x00006390


	//   ....[142]....
        /*032c*/ 	.word	0x00006490


	//----- nvinfo : EIATTR_EXIT_INSTR_OFFSETS
	.align		4
.L_134:
        /*0330*/ 	.byte	0x04, 0x1c
        /*0332*/ 	.short	(.L_136 - .L_135)


	//   ....[0]....
.L_135:
        /*0334*/ 	.word	0x000064a0


	//----- nvinfo : EIATTR_CRS_STACK_SIZE
	.align		4
.L_136:
        /*0338*/ 	.byte	0x04, 0x1e
        /*033a*/ 	.short	(.L_138 - .L_137)
.L_137:
        /*033c*/ 	.word	0x00000000


	//----- nvinfo : EIATTR_CBANK_PARAM_SIZE
	.align		4
.L_138:
        /*0340*/ 	.byte	0x03, 0x19
        /*0342*/ 	.short	0x0064


	//----- nvinfo : EIATTR_PARAM_CBANK
	.align		4
        /*0344*/ 	.byte	0x04, 0x0a
        /*0346*/ 	.short	(.L_140 - .L_139)
	.align		4
.L_139:
        /*0348*/ 	.word	index@(.nv.constant0._Z19gpu_datatest_kernelPdS_S_S_PiS_iS0_ddS_S0_i)
        /*034c*/ 	.short	0x0380
        /*034e*/ 	.short	0x0064


	//----- nvinfo : EIATTR_SW_WAR
	.align		4
.L_140:
        /*0350*/ 	.byte	0x04, 0x36
        /*0352*/ 	.short	(.L_142 - .L_141)
.L_141:
        /*0354*/ 	.word	0x00000008
.L_142:


//--------------------- .nv.callgraph             --------------------------
	.section	.nv.callgraph,"",@"SHT_CUDA_CALLGRAPH"
	.align	4
	.sectionentsize	8
	.align		4
        /*0000*/ 	.word	0x00000000
	.align		4
        /*0004*/ 	.word	0xffffffff
	.align		4
        /*0008*/ 	.word	index@(_Z19gpu_datatest_kernelPdS_S_S_PiS_iS0_ddS_S0_i)
	.align		4
        /*000c*/ 	.word	index@(vprintf)
	.align		4
        /*0010*/ 	.word	0x00000000
	.align		4
        /*0014*/ 	.word	0xfffffffe
	.align		4
        /*0018*/ 	.word	0x00000000
	.align		4
        /*001c*/ 	.word	0xfffffffd
	.align		4
        /*0020*/ 	.word	0x00000000
	.align		4
        /*0024*/ 	.word	0xfffffffc


//--------------------- .nv.constant4             --------------------------
	.section	.nv.constant4,"a",@progbits
	.align	8
	.align		8
.nv.constant4:
        /*0000*/ 	.dword	$str
	.align		8
        /*0008*/ 	.dword	$str$1
	.align		8
        /*0010*/ 	.dword	$str$2
	.align		8
        /*0018*/ 	.dword	$str$3
	.align		8
        /*0020*/ 	.dword	$str$4
	.align		8
        /*0028*/ 	.dword	$str$5
	.align		8
        /*0030*/ 	.dword	$str$6
	.align		8
        /*0038*/ 	.dword	$str$7
	.align		8
        /*0040*/ 	.dword	$str$8
	.align		8
        /*0048*/ 	.dword	$str$9
	.align		8
        /*0050*/ 	.dword	$str$10
	.align		8
        /*0058*/ 	.dword	$str$11
	.align		8
        /*0060*/ 	.dword	$str$12
	.align		8
        /*0068*/ 	.dword	vprintf


//--------------------- .text._Z19gpu_improved_kernelPdS_S_S_PiS_iS0_ddS_S0_i --------------------------
	.section	.text._Z19gpu_improved_kernelPdS_S_S_PiS_iS0_ddS_S0_i,"ax",@progbits
	.align	128
        .global         _Z19gpu_improved_kernelPdS_S_S_PiS_iS0_ddS_S0_i
        .type           _Z19gpu_improved_kernelPdS_S_S_PiS_iS0_ddS_S0_i,@function
        .size           _Z19gpu_improved_kernelPdS_S_S_PiS_iS0_ddS_S0_i,(.L_x_202 - _Z19gpu_improved_kernelPdS_S_S_PiS_iS0_ddS_S0_i)
        .other          _Z19gpu_improved_kernelPdS_S_S_PiS_iS0_ddS_S0_i,@"STO_CUDA_ENTRY STV_DEFAULT"
_Z19gpu_improved_kernelPdS_S_S_PiS_iS0_ddS_S0_i:
.text._Z19gpu_improved_kernelPdS_S_S_PiS_iS0_ddS_S0_i:
[----:B------:R-:W-:Y:S01]  /*0000*/  LDC R1, c[0x0][0x37c] ;  /* 0x0000df00ff017b82 */ /* 0x000fe20000000800 */
[----:B------:R-:W-:Y:S05]  /*0010*/  EXIT ;  /* 0x000000000000794d */ /* 0x000fea0003800000 */
.L_x_0:
[----:B------:R-:W-:-:S00]  /*0020*/  BRA `(.L_x_0) ;  /* 0xfffffffc00fc7947 */ /* 0x000fc0000383ffff */
[----:B------:R-:W-:-:S00]  /*0030*/  NOP ;  /* 0x0000000000007918 */ /* 0x000fc00000000000 */
        /* <DEDUP_REMOVED lines=12> */
.L_x_202:


//--------------------- .text._Z16gpu_naive_kernelPdS_S_S_PiS_iS0_ddS_S0_i --------------------------
	.section	.text._Z16gpu_naive_kernelPdS_S_S_PiS_iS0_ddS_S0_i,"ax",@progbits
	.align	128
        .global         _Z16gpu_naive_kernelPdS_S_S_PiS_iS0_ddS_S0_i
        .type           _Z16gpu_naive_kernelPdS_S_S_PiS_iS0_ddS_S0_i,@function
        .size           _Z16gpu_naive_kernelPdS_S_S_PiS_iS0_ddS_S0_i,(.L_x_201 - _Z16gpu_naive_kernelPdS_S_S_PiS_iS0_ddS_S0_i)
        .other          _Z16gpu_naive_kernelPdS_S_S_PiS_iS0_ddS_S0_i,@"STO_CUDA_ENTRY STV_DEFAULT"
_Z16gpu_naive_kernelPdS_S_S_PiS_iS0_ddS_S0_i:
.text._Z16gpu_naive_kernelPdS_S_S_PiS_iS0_ddS_S0_i:
[----:B------:R-:W-:Y:S08]  /*0000*/  LDC R1, c[0x0][0x37c] ;  /* 0x0000df00ff017b82 */ /* 0x000ff00000000800 */
[----:B------:R-:W0:Y:S02]  /*0010*/  LDC R0, c[0x0][0x3e0] ;  /* 0x0000f800ff007b82 */ /* 0x000e240000000800 */
[----:B0-----:R-:W-:-:S13]  /*0020*/  ISETP.GE.AND P0, PT, R0, 0x1, PT ;  /* 0x000000010000780c */ /* 0x001fda0003f06270 */
[----:B------:R-:W-:Y:S05]  /*0030*/  @!P0 EXIT ;  /* 0x000000000000894d */ /* 0x000fea0003800000 */
[----:B------:R-:W0:Y:S01]  /*0040*/  S2R R0, SR_TID.X ;  /* 0x0000000000007919 */ /* 0x000e220000002100 */
[----:B------:R-:W1:Y:S01]  /*0050*/  LDC R5, c[0x0][0x3b0] ;  /* 0x0000ec00ff057b82 */ /* 0x000e620000000800 */
[----:B------:R-:W0:Y:S01]  /*0060*/  LDCU UR4, c[0x0][0x360] ;  /* 0x00006c00ff0477ac */ /* 0x000e220008000800 */
[----:B------:R-:W0:Y:S01]  /*0070*/  S2R R3, SR_CTAID.X ;  /* 0x0000000000037919 */ /* 0x000e220000002500 */
[----:B------:R-:W2:Y:S05]  /*0080*/  LDCU.64 UR6, c[0x0][0x358] ;  /* 0x00006b00ff0677ac */ /* 0x000eaa0008000a00 */
[----:B------:R-:W1:Y:S02]  /*0090*/  LDC.64 R8, c[0x0][0x3b8] ;  /* 0x0000ee00ff087b82 */ /* 0x000e640000000a00 */
[----:B-1----:R-:W-:-:S04]  /*00a0*/  IMAD.WIDE R8, R5, 0x4, R8 ;  /* 0x0000000405087825 */ /* 0x002fc800078e0208 */
[----:B0-----:R-:W-:Y:S01]  /*00b0*/  IMAD R0, R3, UR4, R0 ;  /* 0x0000000403007c24 */ /* 0x001fe2000f8e0200 */
[----:B--2---:R-:W-:-:S06]  /*00c0*/  UMOV UR4, URZ ;  /* 0x000000ff00047c82 */ /* 0x004fcc0008000000 */
.L_x_37:
[----:B0-----:R-:W0:Y:S01]  /*00d0*/  LDC.64 R2, c[0x0][0x3b8] ;  /* 0x0000ee00ff027b82 */ /* 0x001e220000000a00 */
[----:B------:R-:W1:Y:S01]  /*00e0*/  LDCU UR8, c[0x0][0x3b0] ;  /* 0x00007600ff0877ac */ /* 0x000e620008000800 */
[----:B------:R-:W2:Y:S01]  /*00f0*/  LDCU UR5, c[0x0][0x3e0] ;  /* 0x00007c00ff0577ac */ /* 0x000ea20008000800 */
[----:B0-----:R-:W3:Y:S02]  /*0100*/  LDG.E R3, desc[UR6][R2.64] ;  /* 0x0000000602037981 */ /* 0x001ee4000c1e1900 */
[----:B---3--:R-:W-:-:S13]  /*0110*/  ISETP.GE.AND P0, PT, R0, R3, PT ;  /* 0x000000030000720c */ /* 0x008fda0003f06270 */
[----:B------:R-:W0:Y:S08]  /*0120*/  @!P0 LDC.64 R6, c[0x0][0x380] ;  /* 0x0000e000ff068b82 */ /* 0x000e300000000a00 */
[----:B------:R-:W3:Y:S01]  /*0130*/  @!P0 LDC.64 R10, c[0x0][0x390] ;  /* 0x0000e400ff0a8b82 */ /* 0x000ee20000000a00 */
[----:B0-----:R-:W-:-:S06]  /*0140*/  @!P0 IMAD.WIDE R6, R0, 0x8, R6 ;  /* 0x0000000800068825 */ /* 0x001fcc00078e0206 */
[----:B------:R-:W4:Y:S01]  /*0150*/  @!P0 LDG.E.64 R6, desc[UR6][R6.64] ;  /* 0x0000000606068981 */ /* 0x000f22000c1e1b00 */
[----:B-1----:R-:W-:Y:S01]  /*0160*/  MOV R4, UR8 ;  /* 0x0000000800047c02 */ /* 0x002fe20008000f00 */
[----:B---3--:R-:W-:Y:S01]  /*0170*/  @!P0 IMAD.WIDE R10, R0, 0x8, R10 ;  /* 0x00000008000a8825 */ /* 0x008fe200078e020a */
[----:B------:R-:W-:-:S04]  /*0180*/  UIADD3 UR4, UPT, UPT, UR4, 0x1, URZ ;  /* 0x0000000104047890 */ /* 0x000fc8000fffe0ff */
[----:B--2---:R-:W-:Y:S01]  /*0190*/  UISETP.NE.AND UP0, UPT, UR4, UR5, UPT ;  /* 0x000000050400728c */ /* 0x004fe2000bf05270 */
[----:B----4-:R0:W-:Y:S01]  /*01a0*/  @!P0 STG.E.64 desc[UR6][R10.64], R6 ;  /* 0x000000060a008986 */ /* 0x0101e2000c101b06 */
[----:B------:R-:W-:Y:S01]  /*01b0*/  BAR.SYNC.DEFER_BLOCKING 0x0 ;  /* 0x0000000000007b1d */ /* 0x000fe20000010000 */
[----:B------:R-:W-:-:S13]  /*01c0*/  ISETP.GE.AND P0, PT, R4, 0x2, PT ;  /* 0x000000020400780c */ /* 0x000fda0003f06270 */
[----:B0-----:R-:W-:Y:S05]  /*01d0*/  @!P0 BRA `(.L_x_1) ;  /* 0x00000010000c8947 */ /* 0x001fea0003800000 */
[----:B------:R-:W-:Y:S02]  /*01e0*/  HFMA2 R3, -RZ, RZ, 0, 5.9604644775390625e-08 ;  /* 0x00000001ff037431 */ /* 0x000fe400000001ff */
[----:B------:R-:W-:-:S07]  /*01f0*/  IMAD.MOV.U32 R2, RZ, RZ, RZ ;  /* 0x000000ffff027224 */ /* 0x000fce00078e00ff */
.L_x_13:
[----:B------:R-:W0:Y:S02]  /*0200*/  LDC.64 R10, c[0x0][0x3b8] ;  /* 0x0000ee00ff0a7b82 */ /* 0x000e240000000a00 */
[----:B0-----:R-:W-:-:S05]  /*0210*/  IMAD.WIDE.U32 R10, R3, 0x4, R10 ;  /* 0x00000004030a7825 */ /* 0x001fca00078e000a */
[----:B------:R-:W2:Y:S01]  /*0220*/  LDG.E R7, desc[UR6][R10.64] ;  /* 0x000000060a077981 */ /* 0x000ea2000c1e1900 */
[----:B------:R-:W-:Y:S01]  /*0230*/  BSSY.RECONVERGENT B0, `(.L_x_2) ;  /* 0x00000f5000007945 */ /* 0x000fe20003800200 */
[----:B--2---:R-:W-:-:S13]  /*0240*/  ISETP.GE.AND P0, PT, R0, R7, PT ;  /* 0x000000070000720c */ /* 0x004fda0003f06270 */
[----:B------:R-:W-:Y:S05]  /*0250*/  @P0 BRA `(.L_x_3) ;  /* 0x0000000c00c80947 */ /* 0x000fea0003800000 */
[----:B------:R-:W2:Y:S01]  /*0260*/  LDG.E R5, desc[UR6][R10.64+-0x4] ;  /* 0xfffffc060a057981 */ /* 0x000ea2000c1e1900 */
[----:B------:R-:W0:Y:S01]  /*0270*/  LDC.64 R12, c[0x0][0x3a0] ;  /* 0x0000e800ff0c7b82 */ /* 0x000e220000000a00 */
[----:B------:R-:W-:Y:S01]  /*0280*/  CS2R R24, SRZ ;  /* 0x0000000000187805 */ /* 0x000fe2000001ff00 */
[----:B0-----:R-:W-:Y:S01]  /*0290*/  IMAD.WIDE.U32 R12, R3, 0x4, R12 ;  /* 0x00000004030c7825 */ /* 0x001fe200078e000c */
[----:B--2---:R-:W-:-:S13]  /*02a0*/  ISETP.GE.AND P0, PT, R5, 0x1, PT ;  /* 0x000000010500780c */ /* 0x004fda0003f06270 */
[----:B------:R-:W-:Y:S05]  /*02b0*/  @!P0 BRA `(.L_x_4) ;  /* 0x0000000800508947 */ /* 0x000fea0003800000 */
[----:B------:R0:W5:Y:S01]  /*02c0*/  LDG.E R6, desc[UR6][R12.64+-0x4] ;  /* 0xfffffc060c067981 */ /* 0x000162000c1e1900 */
[----:B------:R-:W-:Y:S01]  /*02d0*/  ISETP.GE.U32.AND P0, PT, R5, 0x10, PT ;  /* 0x000000100500780c */ /* 0x000fe20003f06070 */
[----:B------:R-:W-:Y:S01]  /*02e0*/  IMAD R15, R0, R5, R0 ;  /* 0x00000005000f7224 */ /* 0x000fe200078e0200 */
[----:B------:R-:W-:Y:S01]  /*02f0*/  CS2R R24, SRZ ;  /* 0x0000000000187805 */ /* 0x000fe2000001ff00 */
[----:B------:R-:W-:-:S03]  /*0300*/  IMAD.MOV.U32 R7, RZ, RZ, RZ ;  /* 0x000000ffff077224 */ /* 0x000fc600078e00ff */
[----:B------:R-:W-:-:S07]  /*0310*/  IADD3 R26, PT, PT, R15, R2, RZ ;  /* 0x000000020f1a7210 */ /* 0x000fce0007ffe0ff */
[----:B0-----:R-:W-:Y:S05]  /*0320*/  @!P0 BRA `(.L_x_5) ;  /* 0x0000000000f88947 */ /* 0x001fea0003800000 */
[----:B------:R-:W-:Y:S01]  /*0330*/  LOP3.LUT R7, R5, 0x7ffffff0, RZ, 0xc0, !PT ;  /* 0x7ffffff005077812 */ /* 0x000fe200078ec0ff */
[----:B------:R-:W-:Y:S01]  /*0340*/  IMAD.MOV.U32 R28, RZ, RZ, R26 ;  /* 0x000000ffff1c7224 */ /* 0x000fe200078e001a */
[----:B-----5:R-:W-:Y:S02]  /*0350*/  MOV R4, R6 ;  /* 0x0000000600047202 */ /* 0x020fe40000000f00 */
[----:B------:R-:W-:Y:S01]  /*0360*/  CS2R R24, SRZ ;  /* 0x0000000000187805 */ /* 0x000fe2000001ff00 */
[----:B------:R-:W-:-:S07]  /*0370*/  IMAD.MOV R27, RZ, RZ, -R7 ;  /* 0x000000ffff1b7224 */ /* 0x000fce00078e0a07 */
.L_x_6:
[----:B------:R-:W0:Y:S08]  /*0380*/  LDC.64 R14, c[0x0][0x390] ;  /* 0x0000e400ff0e7b82 */ /* 0x000e300000000a00 */
[----:B------:R-:W1:Y:S01]  /*0390*/  LDC.64 R22, c[0x0][0x3a8] ;  /* 0x0000ea00ff167b82 */ /* 0x000e620000000a00 */
[----:B0-----:R-:W-:-:S05]  /*03a0*/  IMAD.WIDE R14, R4, 0x8, R14 ;  /* 0x00000008040e7825 */ /* 0x001fca00078e020e */
[----:B------:R-:W2:Y:S01]  /*03b0*/  LDG.E.64 R16, desc[UR6][R14.64] ;  /* 0x000000060e107981 */ /* 0x000ea2000c1e1b00 */
[----:B-1----:R-:W-:-:S05]  /*03c0*/  IMAD.WIDE R22, R28, 0x8, R22 ;  /* 0x000000081c167825 */ /* 0x002fca00078e0216 */
[----:B------:R-:W2:Y:S04]  /*03d0*/  LDG.E.64 R18, desc[UR6][R22.64] ;  /* 0x0000000616127981 */ /* 0x000ea8000c1e1b00 */
[----:B------:R-:W3:Y:S01]  /*03e0*/  LDG.E.64 R20, desc[UR6][R22.64+0x8] ;  /* 0x0000080616147981 */ /* 0x000ee2000c1e1b00 */
[----:B--2---:R-:W-:-:S03]  /*03f0*/  DFMA R18, R16, R18, R24 ;  /* 0x000000121012722b */ /* 0x004fc60000000018 */
[----:B------:R-:W3:Y:S04]  /*0400*/  LDG.E.64 R16, desc[UR6][R14.64+0x8] ;  /* 0x000008060e107981 */ /* 0x000ee8000c1e1b00 */
[----:B------:R-:W2:Y:S01]  /*0410*/  LDG.E.64 R24, desc[UR6][R22.64+0x78] ;  /* 0x0000780616187981 */ /* 0x000ea2000c1e1b00 */
[----:B---3--:R-:W-:-:S03]  /*0420*/  DFMA R20, R16, R20, R18 ;  /* 0x000000141014722b */ /* 0x008fc60000000012 */
[----:B------:R-:W3:Y:S04]  /*0430*/  LDG.E.64 R16, desc[UR6][R14.64+0x10] ;  /* 0x000010060e107981 */ /* 0x000ee8000c1e1b00 */
[----:B------:R-:W3:Y:S02]  /*0440*/  LDG.E.64 R18, desc[UR6][R22.64+0x10] ;  /* 0x0000100616127981 */ /* 0x000ee4000c1e1b00 */
[----:B---3--:R-:W-:Y:S02]  /*0450*/  DFMA R18, R16, R18, R20 ;  /* 0x000000121012722b */ /* 0x008fe40000000014 */
[----:B------:R-:W3:Y:S04]  /*0460*/  LDG.E.64 R16, desc[UR6][R14.64+0x18] ;  /* 0x000018060e107981 */ /* 0x000ee8000c1e1b00 */
[----:B------:R-:W3:Y:S02]  /*0470*/  LDG.E.64 R20, desc[UR6][R22.64+0x18] ;  /* 0x0000180616147981 */ /* 0x000ee4000c1e1b00 */
[----:B---3--:R-:W-:-:S02]  /*0480*/  DFMA R20, R16, R20, R18 ;  /* 0x000000141014722b */ /* 0x008fc40000000012 */
        /* <DEDUP_REMOVED lines=28> */
[----:B------:R-:W3:Y:S01]  /*0650*/  LDG.E.64 R20, desc[UR6][R22.64+0x68] ;  /* 0x0000680616147981 */ /* 0x000ee2000c1e1b00 */
[----:B------:R-:W-:Y:S01]  /*0660*/  IADD3 R27, PT, PT, R27, 0x10, RZ ;  /* 0x000000101b1b7810 */ /* 0x000fe20007ffe0ff */
[----:B---3--:R-:W-:-:S02]  /*0670*/  DFMA R20, R16, R20, R18 ;  /* 0x000000141014722b */ /* 0x008fc40000000012 */
[----:B------:R-:W3:Y:S04]  /*0680*/  LDG.E.64 R16, desc[UR6][R14.64+0x70] ;  /* 0x000070060e107981 */ /* 0x000ee8000c1e1b00 */
[----:B------:R-:W3:Y:S04]  /*0690*/  LDG.E.64 R18, desc[UR6][R22.64+0x70] ;  /* 0x0000700616127981 */ /* 0x000ee8000c1e1b00 */
[----:B------:R-:W2:Y:S01]  /*06a0*/  LDG.E.64 R14, desc[UR6][R14.64+0x78] ;  /* 0x000078060e0e7981 */ /* 0x000ea2000c1e1b00 */
[----:B------:R-:W-:Y:S01]  /*06b0*/  ISETP.NE.AND P0, PT, R27, RZ, PT ;  /* 0x000000ff1b00720c */ /* 0x000fe20003f05270 */
[----:B------:R-:W-:Y:S01]  /*06c0*/  VIADD R4, R4, 0x10 ;  /* 0x0000001004047836 */ /* 0x000fe20000000000 */
[----:B------:R-:W-:Y:S01]  /*06d0*/  IADD3 R28, PT, PT, R28, 0x10, RZ ;  /* 0x000000101c1c7810 */ /* 0x000fe20007ffe0ff */
[----:B---3--:R-:W-:-:S08]  /*06e0*/  DFMA R16, R16, R18, R20 ;  /* 0x000000121010722b */ /* 0x008fd00000000014 */
[----:B--2---:R-:W-:Y:S02]  /*06f0*/  DFMA R24, R14, R24, R16 ;  /* 0x000000180e18722b */ /* 0x004fe40000000010 */
[----:B------:R-:W-:Y:S09]  /*0700*/  @P0 BRA `(.L_x_6) ;  /* 0xfffffffc001c0947 */ /* 0x000ff2000383ffff */
.L_x_5:
[----:B------:R-:W-:-:S13]  /*0710*/  LOP3.LUT P0, R4, R5, 0xf, RZ, 0xc0, !PT ;  /* 0x0000000f05047812 */ /* 0x000fda000780c0ff */
[----:B------:R-:W-:Y:S05]  /*0720*/  @!P0 BRA `(.L_x_4) ;  /* 0x0000000400348947 */ /* 0x000fea0003800000 */
[----:B------:R-:W-:-:S13]  /*0730*/  ISETP.GE.U32.AND P0, PT, R4, 0x8, PT ;  /* 0x000000080400780c */ /* 0x000fda0003f06070 */
[----:B------:R-:W-:Y:S05]  /*0740*/  @!P0 BRA `(.L_x_7) ;  /* 0x00000000007c8947 */ /* 0x000fea0003800000 */
[----:B------:R-:W0:Y:S01]  /*0750*/  LDC.64 R16, c[0x0][0x390] ;  /* 0x0000e400ff107b82 */ /* 0x000e220000000a00 */
[----:B------:R-:W-:Y:S01]  /*0760*/  IADD3 R21, PT, PT, R26, R7, RZ ;  /* 0x000000071a157210 */ /* 0x000fe20007ffe0ff */
[----:B-----5:R-:W-:-:S06]  /*0770*/  IMAD.IADD R19, R6, 0x1, R7 ;  /* 0x0000000106137824 */ /* 0x020fcc00078e0207 */
[----:B------:R-:W1:Y:S01]  /*0780*/  LDC.64 R14, c[0x0][0x3a8] ;  /* 0x0000ea00ff0e7b82 */ /* 0x000e620000000a00 */
[----:B0-----:R-:W-:-:S05]  /*0790*/  IMAD.WIDE R16, R19, 0x8, R16 ;  /* 0x0000000813107825 */ /* 0x001fca00078e0210 */
[----:B------:R-:W2:Y:S01]  /*07a0*/  LDG.E.64 R28, desc[UR6][R16.64] ;  /* 0x00000006101c7981 */ /* 0x000ea2000c1e1b00 */
[----:B-1----:R-:W-:-:S03]  /*07b0*/  IMAD.WIDE R14, R21, 0x8, R14 ;  /* 0x00000008150e7825 */ /* 0x002fc600078e020e */
[----:B------:R-:W3:Y:S04]  /*07c0*/  LDG.E.64 R20, desc[UR6][R16.64+0x8] ;  /* 0x0000080610147981 */ /* 0x000ee8000c1e1b00 */
[----:B------:R-:W2:Y:S04]  /*07d0*/  LDG.E.64 R22, desc[UR6][R14.64] ;  /* 0x000000060e167981 */ /* 0x000ea8000c1e1b00 */
[----:B------:R-:W3:Y:S01]  /*07e0*/  LDG.E.64 R18, desc[UR6][R14.64+0x8] ;  /* 0x000008060e127981 */ /* 0x000ee2000c1e1b00 */
[----:B--2---:R-:W-:-:S03]  /*07f0*/  DFMA R24, R28, R22, R24 ;  /* 0x000000161c18722b */ /* 0x004fc60000000018 */
[----:B------:R-:W2:Y:S04]  /*0800*/  LDG.E.64 R22, desc[UR6][R16.64+0x10] ;  /* 0x0000100610167981 */ /* 0x000ea8000c1e1b00 */
[----:B------:R-:W4:Y:S01]  /*0810*/  LDG.E.64 R28, desc[UR6][R16.64+0x18] ;  /* 0x00001806101c7981 */ /* 0x000f22000c1e1b00 */
[----:B---3--:R-:W-:-:S03]  /*0820*/  DFMA R24, R20, R18, R24 ;  /* 0x000000121418722b */ /* 0x008fc60000000018 */
[----:B------:R-:W2:Y:S04]  /*0830*/  LDG.E.64 R20, desc[UR6][R14.64+0x10] ;  /* 0x000010060e147981 */ /* 0x000ea8000c1e1b00 */
[----:B------:R-:W4:Y:S01]  /*0840*/  LDG.E.64 R18, desc[UR6][R14.64+0x18] ;  /* 0x000018060e127981 */ /* 0x000f22000c1e1b00 */
[----:B--2---:R-:W-:-:S03]  /*0850*/  DFMA R20, R22, R20, R24 ;  /* 0x000000141614722b */ /* 0x004fc60000000018 */
[----:B------:R-:W2:Y:S04]  /*0860*/  LDG.E.64 R24, desc[UR6][R16.64+0x20] ;  /* 0x0000200610187981 */ /* 0x000ea8000c1e1b00 */
[----:B------:R-:W2:Y:S01]  /*0870*/  LDG.E.64 R22, desc[UR6][R14.64+0x20] ;  /* 0x000020060e167981 */ /* 0x000ea2000c1e1b00 */
[----:B----4-:R-:W-:-:S03]  /*0880*/  DFMA R28, R28, R18, R20 ;  /* 0x000000121c1c722b */ /* 0x010fc60000000014 */
[----:B------:R-:W3:Y:S04]  /*0890*/  LDG.E.64 R18, desc[UR6][R16.64+0x28] ;  /* 0x0000280610127981 */ /* 0x000ee8000c1e1b00 */
[----:B------:R-:W3:Y:S01]  /*08a0*/  LDG.E.64 R20, desc[UR6][R14.64+0x28] ;  /* 0x000028060e147981 */ /* 0x000ee2000c1e1b00 */
[----:B--2---:R-:W-:-:S03]  /*08b0*/  DFMA R22, R24, R22, R28 ;  /* 0x000000161816722b */ /* 0x004fc6000000001c */
[----:B------:R-:W2:Y:S04]  /*08c0*/  LDG.E.64 R24, desc[UR6][R16.64+0x38] ;  /* 0x0000380610187981 */ /* 0x000ea8000c1e1b00 */
[----:B------:R-:W2:Y:S01]  /*08d0*/  LDG.E.64 R28, desc[UR6][R14.64+0x38] ;  /* 0x000038060e1c7981 */ /* 0x000ea2000c1e1b00 */
[----:B---3--:R-:W-:-:S03]  /*08e0*/  DFMA R22, R18, R20, R22 ;  /* 0x000000141216722b */ /* 0x008fc60000000016 */
[----:B------:R-:W3:Y:S04]  /*08f0*/  LDG.E.64 R18, desc[UR6][R16.64+0x30] ;  /* 0x0000300610127981 */ /* 0x000ee8000c1e1b00 */
[----:B------:R-:W3:Y:S01]  /*0900*/  LDG.E.64 R20, desc[UR6][R14.64+0x30] ;  /* 0x000030060e147981 */ /* 0x000ee2000c1e1b00 */
[----:B------:R-:W-:Y:S01]  /*0910*/  VIADD R7, R7, 0x8 ;  /* 0x0000000807077836 */ /* 0x000fe20000000000 */
[----:B---3--:R-:W-:-:S08]  /*0920*/  DFMA R18, R18, R20, R22 ;  /* 0x000000141212722b */ /* 0x008fd00000000016 */
[----:B--2---:R-:W-:-:S11]  /*0930*/  DFMA R24, R24, R28, R18 ;  /* 0x0000001c1818722b */ /* 0x004fd60000000012 */
.L_x_7:
[----:B------:R-:W-:-:S13]  /*0940*/  LOP3.LUT P0, R4, R5, 0x7, RZ, 0xc0, !PT ;  /* 0x0000000705047812 */ /* 0x000fda000780c0ff */
[----:B------:R-:W-:Y:S05]  /*0950*/  @!P0 BRA `(.L_x_4) ;  /* 0x0000000000a88947 */ /* 0x000fea0003800000 */
[----:B------:R-:W-:Y:S02]  /*0960*/  ISETP.GE.U32.AND P0, PT, R4, 0x4, PT ;  /* 0x000000040400780c */ /* 0x000fe40003f06070 */
[----:B------:R-:W-:-:S11]  /*0970*/  LOP3.LUT P1, RZ, R5, 0x3, RZ, 0xc0, !PT ;  /* 0x0000000305ff7812 */ /* 0x000fd6000782c0ff */
[----:B------:R-:W-:Y:S05]  /*0980*/  @!P0 BRA `(.L_x_8) ;  /* 0x00000000004c8947 */ /* 0x000fea0003800000 */
[----:B------:R-:W0:Y:S01]  /*0990*/  LDC.64 R28, c[0x0][0x390] ;  /* 0x0000e400ff1c7b82 */ /* 0x000e220000000a00 */
[----:B-----5:R-:W-:Y:S01]  /*09a0*/  IADD3 R15, PT, PT, R6, R7, RZ ;  /* 0x00000007060f7210 */ /* 0x020fe20007ffe0ff */
[----:B------:R-:W-:-:S06]  /*09b0*/  IMAD.IADD R17, R26, 0x1, R7 ;  /* 0x000000011a117824 */ /* 0x000fcc00078e0207 */
        /* <DEDUP_REMOVED lines=9> */
[----:B------:R-:W2:Y:S01]  /*0a50*/  LDG.E.64 R22, desc[UR6][R20.64+0x18] ;  /* 0x0000180614167981 */ /* 0x000ea2000c1e1b00 */
[----:B---3--:R-:W-:-:S03]  /*0a60*/  DFMA R18, R16, R18, R14 ;  /* 0x000000121012722b */ /* 0x008fc6000000000e */
[----:B------:R-:W3:Y:S04]  /*0a70*/  LDG.E.64 R14, desc[UR6][R28.64+0x10] ;  /* 0x000010061c0e7981 */ /* 0x000ee8000c1e1b00 */
[----:B------:R-:W3:Y:S01]  /*0a80*/  LDG.E.64 R16, desc[UR6][R20.64+0x10] ;  /* 0x0000100614107981 */ /* 0x000ee2000c1e1b00 */
[----:B------:R-:W-:Y:S01]  /*0a90*/  IADD3 R7, PT, PT, R7, 0x4, RZ ;  /* 0x0000000407077810 */ /* 0x000fe20007ffe0ff */
[----:B---3--:R-:W-:-:S08]  /*0aa0*/  DFMA R14, R14, R16, R18 ;  /* 0x000000100e0e722b */ /* 0x008fd00000000012 */
[----:B--2---:R-:W-:-:S11]  /*0ab0*/  DFMA R24, R24, R22, R14 ;  /* 0x000000161818722b */ /* 0x004fd6000000000e */
.L_x_8:
[----:B------:R-:W-:Y:S05]  /*0ac0*/  @!P1 BRA `(.L_x_4) ;  /* 0x00000000004c9947 */ /* 0x000fea0003800000 */
[----:B------:R-:W0:Y:S01]  /*0ad0*/  LDC.64 R16, c[0x0][0x390] ;  /* 0x0000e400ff107b82 */ /* 0x000e220000000a00 */
[----:B------:R-:W-:Y:S01]  /*0ae0*/  IADD3 R21, PT, PT, R26, R7, RZ ;  /* 0x000000071a157210 */ /* 0x000fe20007ffe0ff */
[----:B-----5:R-:W-:-:S06]  /*0af0*/  IMAD.IADD R19, R6, 0x1, R7 ;  /* 0x0000000106137824 */ /* 0x020fcc00078e0207 */
[----:B------:R-:W1:Y:S01]  /*0b00*/  LDC.64 R14, c[0x0][0x3a8] ;  /* 0x0000ea00ff0e7b82 */ /* 0x000e620000000a00 */
[----:B0-----:R-:W-:-:S05]  /*0b10*/  IMAD.WIDE R6, R19, 0x8, R16 ;  /* 0x0000000813067825 */ /* 0x001fca00078e0210 */
[----:B------:R-:W2:Y:S01]  /*0b20*/  LDG.E.64 R16, desc[UR6][R6.64] ;  /* 0x0000000606107981 */ /* 0x000ea2000c1e1b00 */
[----:B-1----:R-:W-:-:S05]  /*0b30*/  IMAD.WIDE R14, R21, 0x8, R14 ;  /* 0x00000008150e7825 */ /* 0x002fca00078e020e */
[----:B------:R-:W2:Y:S01]  /*0b40*/  LDG.E.64 R18, desc[UR6][R14.64] ;  /* 0x000000060e127981 */ /* 0x000ea2000c1e1b00 */
[----:B------:R-:W-:-:S04]  /*0b50*/  LOP3.LUT R4, R5, 0x3, RZ, 0xc0, !PT ;  /* 0x0000000305047812 */ /* 0x000fc800078ec0ff */
[----:B------:R-:W-:Y:S01]  /*0b60*/  ISETP.NE.AND P0, PT, R4, 0x1, PT ;  /* 0x000000010400780c */ /* 0x000fe20003f05270 */
[----:B--2---:R-:W-:-:S12]  /*0b70*/  DFMA R24, R16, R18, R24 ;  /* 0x000000121018722b */ /* 0x004fd80000000018 */
[----:B------:R-:W-:Y:S05]  /*0b80*/  @!P0 BRA `(.L_x_4) ;  /* 0x00000000001c8947 */ /* 0x000fea0003800000 */
[----:B------:R-:W-:Y:S01]  /*0b90*/  ISETP.NE.AND P0, PT, R4, 0x2, PT ;  /* 0x000000020400780c */ /* 0x000fe20003f05270 */
[----:B------:R-:W2:Y:S04]  /*0ba0*/  LDG.E.64 R16, desc[UR6][R6.64+0x8] ;  /* 0x0000080606107981 */ /* 0x000ea8000c1e1b00 */
[----:B------:R-:W2:Y:S08]  /*0bb0*/  LDG.E.64 R18, desc[UR6][R14.64+0x8] ;  /* 0x000008060e127981 */ /* 0x000eb0000c1e1b00 */
[----:B------:R-:W3:Y:S04]  /*0bc0*/  @P0 LDG.E.64 R20, desc[UR6][R6.64+0x10] ;  /* 0x0000100606140981 */ /* 0x000ee8000c1e1b00 */
[----:B------:R-:W3:Y:S01]  /*0bd0*/  @P0 LDG.E.64 R22, desc[UR6][R14.64+0x10] ;  /* 0x000010060e160981 */ /* 0x000ee2000c1e1b00 */
[----:B--2---:R-:W-:-:S08]  /*0be0*/  DFMA R24, R16, R18, R24 ;  /* 0x000000121018722b */ /* 0x004fd00000000018 */
[----:B---3--:R-:W-:-:S11]  /*0bf0*/  @P0 DFMA R24, R20, R22, R24 ;  /* 0x000000161418022b */ /* 0x008fd60000000018 */
.L_x_4:
[----:B------:R-:W0:Y:S01]  /*0c00*/  LDC.64 R14, c[0x0][0x3a8] ;  /* 0x0000ea00ff0e7b82 */ /* 0x000e220000000a00 */
[----:B------:R-:W-:-:S04]  /*0c10*/  IMAD.IADD R4, R5, 0x1, R2 ;  /* 0x0000000105047824 */ /* 0x000fc800078e0202 */
[----:B------:R-:W-:-:S04]  /*0c20*/  IMAD R5, R0, R5, R4 ;  /* 0x0000000500057224 */ /* 0x000fc800078e0204 */
[----:B0-----:R-:W-:-:S06]  /*0c30*/  IMAD.WIDE R14, R5, 0x8, R14 ;  /* 0x00000008050e7825 */ /* 0x001fcc00078e020e */
[----:B------:R-:W2:Y:S01]  /*0c40*/  LDG.E.64 R14, desc[UR6][R14.64] ;  /* 0x000000060e0e7981 */ /* 0x000ea2000c1e1b00 */
[----:B------:R-:W-:Y:S01]  /*0c50*/  MOV R4, 0x652b82fe ;  /* 0x652b82fe00047802 */ /* 0x000fe20000000f00 */
[----:B------:R-:W-:Y:S01]  /*0c60*/  IMAD.MOV.U32 R5, RZ, RZ, 0x3ff71547 ;  /* 0x3ff71547ff057424 */ /* 0x000fe200078e00ff */
[----:B------:R-:W-:Y:S01]  /*0c70*/  UMOV UR8, 0xfefa39ef ;  /* 0xfefa39ef00087882 */ /* 0x000fe20000000000 */
[----:B------:R-:W-:Y:S01]  /*0c80*/  UMOV UR9, 0x3fe62e42 ;  /* 0x3fe62e4200097882 */ /* 0x000fe20000000000 */
[----:B------:R-:W-:Y:S01]  /*0c90*/  BSSY.RECONVERGENT B1, `(.L_x_9) ;  /* 0x0000038000017945 */ /* 0x000fe20003800200 */
[----:B--2---:R-:W-:-:S08]  /*0ca0*/  DADD R24, R14, R24 ;  /* 0x000000000e187229 */ /* 0x004fd00000000018 */
[----:B------:R-:W-:-:S08]  /*0cb0*/  DFMA R4, R24, -R4, 6.75539944105574400000e+15 ;  /* 0x433800001804742b */ /* 0x000fd00000000804 */
[----:B-----5:R-:W-:-:S08]  /*0cc0*/  DADD R6, R4, -6.75539944105574400000e+15 ;  /* 0xc338000004067429 */ /* 0x020fd00000000000 */
[----:B------:R-:W-:Y:S01]  /*0cd0*/  DFMA R16, R6, -UR8, -R24 ;  /* 0x8000000806107c2b */ /* 0x000fe20008000818 */
[----:B------:R-:W-:Y:S01]  /*0ce0*/  UMOV UR8, 0x3b39803f ;  /* 0x3b39803f00087882 */ /* 0x000fe20000000000 */
[----:B------:R-:W-:-:S06]  /*0cf0*/  UMOV UR9, 0x3c7abc9e ;  /* 0x3c7abc9e00097882 */ /* 0x000fcc0000000000 */
[----:B------:R-:W-:Y:S01]  /*0d00*/  DFMA R6, R6, -UR8, R16 ;  /* 0x8000000806067c2b */ /* 0x000fe20008000010 */
[----:B------:R-:W-:Y:S01]  /*0d10*/  UMOV UR8, 0x69ce2bdf ;  /* 0x69ce2bdf00087882 */ /* 0x000fe20000000000 */
[----:B------:R-:W-:Y:S01]  /*0d20*/  MOV R16, 0xfca213ea ;  /* 0xfca213ea00107802 */ /* 0x000fe20000000f00 */
[----:B------:R-:W-:Y:S01]  /*0d30*/  IMAD.MOV.U32 R17, RZ, RZ, 0x3e928af3 ;  /* 0x3e928af3ff117424 */ /* 0x000fe200078e00ff */
[----:B------:R-:W-:-:S05]  /*0d40*/  UMOV UR9, 0x3e5ade15 ;  /* 0x3e5ade1500097882 */ /* 0x000fca0000000000 */
[----:B------:R-:W-:Y:S01]  /*0d50*/  DFMA R14, R6, UR8, R16 ;  /* 0x00000008060e7c2b */ /* 0x000fe20008000010 */
[----:B------:R-:W-:Y:S01]  /*0d60*/  UMOV UR8, 0x62401315 ;  /* 0x6240131500087882 */ /* 0x000fe20000000000 */
[----:B------:R-:W-:Y:S01]  /*0d70*/  UMOV UR9, 0x3ec71dee ;  /* 0x3ec71dee00097882 */ /* 0x000fe20000000000 */
[----:B------:R-:W-:-:S05]  /*0d80*/  DADD R16, -RZ, -R24 ;  /* 0x00000000ff107229 */ /* 0x000fca0000000918 */
[----:B------:R-:W-:Y:S01]  /*0d90*/  DFMA R14, R6, R14, UR8 ;  /* 0x00000008060e7e2b */ /* 0x000fe2000800000e */
[----:B------:R-:W-:Y:S01]  /*0da0*/  UMOV UR8, 0x7c89eb71 ;  /* 0x7c89eb7100087882 */ /* 0x000fe20000000000 */
[----:B------:R-:W-:-:S03]  /*0db0*/  UMOV UR9, 0x3efa0199 ;  /* 0x3efa019900097882 */ /* 0x000fc60000000000 */
[----:B------:R-:W-:-:S03]  /*0dc0*/  FSETP.GEU.AND P0, PT, |R17|, 4.1917929649353027344, PT ;  /* 0x4086232b1100780b */ /* 0x000fc60003f0e200 */
[----:B------:R-:W-:Y:S01]  /*0dd0*/  DFMA R14, R6, R14, UR8 ;  /* 0x00000008060e7e2b */ /* 0x000fe2000800000e */
[----:B------:R-:W-:Y:S01]  /*0de0*/  UMOV UR8, 0x14761f65 ;  /* 0x14761f6500087882 */ /* 0x000fe20000000000 */
[----:B------:R-:W-:-:S06]  /*0df0*/  UMOV UR9, 0x3f2a01a0 ;  /* 0x3f2a01a000097882 */ /* 0x000fcc0000000000 */
        /* <DEDUP_REMOVED lines=15> */
[----:B------:R-:W-:-:S08]  /*0ef0*/  DFMA R14, R6, R14, UR8 ;  /* 0x00000008060e7e2b */ /* 0x000fd0000800000e */
[----:B------:R-:W-:-:S08]  /*0f00*/  DFMA R14, R6, R14, 1 ;  /* 0x3ff00000060e742b */ /* 0x000fd0000000000e */
[----:B------:R-:W-:-:S10]  /*0f10*/  DFMA R6, R6, R14, 1 ;  /* 0x3ff000000606742b */ /* 0x000fd4000000000e */
[----:B------:R-:W-:Y:S01]  /*0f20*/  LEA R15, R4, R7, 0x14 ;  /* 0x00000007040f7211 */ /* 0x000fe200078ea0ff */
[----:B------:R-:W-:Y:S01]  /*0f30*/  IMAD.MOV.U32 R14, RZ, RZ, R6 ;  /* 0x000000ffff0e7224 */ /* 0x000fe200078e0006 */
[----:B------:R-:W-:Y:S06]  /*0f40*/  @!P0 BRA `(.L_x_10) ;  /* 0x0000000000308947 */ /* 0x000fec0003800000 */
[----:B------:R-:W-:Y:S01]  /*0f50*/  FSETP.GEU.AND P1, PT, |R17|, 4.2275390625, PT ;  /* 0x408748001100780b */ /* 0x000fe20003f2e200 */
[C---:B------:R-:W-:Y:S02]  /*0f60*/  DADD R14, -R24.reuse, +INF ;  /* 0x7ff00000180e7429 */ /* 0x040fe40000000100 */
[----:B------:R-:W-:-:S08]  /*0f70*/  DSETP.GT.AND P0, PT, R24, RZ, PT ;  /* 0x000000ff1800722a */ /* 0x000fd00003f04000 */
[----:B------:R-:W-:Y:S02]  /*0f80*/  FSEL R14, R14, RZ, !P0 ;  /* 0x000000ff0e0e7208 */ /* 0x000fe40004000000 */
[----:B------:R-:W-:Y:S02]  /*0f90*/  @!P1 LEA.HI R5, R4, R4, RZ, 0x1 ;  /* 0x0000000404059211 */ /* 0x000fe400078f08ff */
[----:B------:R-:W-:Y:S02]  /*0fa0*/  FSEL R15, R15, RZ, !P0 ;  /* 0x000000ff0f0f7208 */ /* 0x000fe40004000000 */
[----:B------:R-:W-:-:S04]  /*0fb0*/  @!P1 SHF.R.S32.HI R5, RZ, 0x1, R5 ;  /* 0x00000001ff059819 */ /* 0x000fc80000011405 */
[----:B------:R-:W-:Y:S01]  /*0fc0*/  @!P1 IADD3 R4, PT, PT, R4, -R5, RZ ;  /* 0x8000000504049210 */ /* 0x000fe20007ffe0ff */
[----:B------:R-:W-:-:S03]  /*0fd0*/  @!P1 IMAD R7, R5, 0x100000, R7 ;  /* 0x0010000005079824 */ /* 0x000fc600078e0207 */
[----:B------:R-:W-:Y:S02]  /*0fe0*/  @!P1 LEA R5, R4, 0x3ff00000, 0x14 ;  /* 0x3ff0000004059811 */ /* 0x000fe400078ea0ff */
[----:B------:R-:W-:-:S06]  /*0ff0*/  @!P1 MOV R4, RZ ;  /* 0x000000ff00049202 */ /* 0x000fcc0000000f00 */
[----:B------:R-:W-:-:S11]  /*1000*/  @!P1 DMUL R14, R6, R4 ;  /* 0x00000004060e9228 */ /* 0x000fd60000000000 */
.L_x_10:
[----:B------:R-:W-:Y:S05]  /*1010*/  BSYNC.RECONVERGENT B1 ;  /* 0x0000000000017941 */ /* 0x000fea0003800200 */
.L_x_9:
[----:B------:R-:W-:Y:S01]  /*1020*/  DADD R4, R14, 1 ;  /* 0x3ff000000e047429 */ /* 0x000fe20000000000 */
[----:B------:R-:W-:Y:S05]  /*1030*/  BSSY.RECONVERGENT B1, `(.L_x_11) ;  /* 0x000000e000017945 */ /* 0x000fea0003800200 */
[----:B------:R-:W0:Y:S04]  /*1040*/  MUFU.RCP64H R7, R5 ;  /* 0x0000000500077308 */ /* 0x000e280000001800 */
[----:B------:R-:W-:-:S05]  /*1050*/  VIADD R6, R5, 0x300402 ;  /* 0x0030040205067836 */ /* 0x000fca0000000000 */
[----:B------:R-:W-:Y:S01]  /*1060*/  FSETP.GEU.AND P0, PT, |R6|, 5.8789094863358348022e-39, PT ;  /* 0x004004020600780b */ /* 0x000fe20003f0e200 */
[----:B0-----:R-:W-:-:S08]  /*1070*/  DFMA R14, -R4, R6, 1 ;  /* 0x3ff00000040e742b */ /* 0x001fd00000000106 */
[----:B------:R-:W-:-:S08]  /*1080*/  DFMA R14, R14, R14, R14 ;  /* 0x0000000e0e0e722b */ /* 0x000fd0000000000e */
[----:B------:R-:W-:-:S08]  /*1090*/  DFMA R14, R6, R14, R6 ;  /* 0x0000000e060e722b */ /* 0x000fd00000000006 */
[----:B------:R-:W-:-:S08]  /*10a0*/  DFMA R16, -R4, R14, 1 ;  /* 0x3ff000000410742b */ /* 0x000fd0000000010e */
[----:B------:R-:W-:Y:S01]  /*10b0*/  DFMA R14, R14, R16, R14 ;  /* 0x000000100e0e722b */ /* 0x000fe2000000000e */
[----:B------:R-:W-:Y:S10]  /*10c0*/  @P0 BRA `(.L_x_12) ;  /* 0x0000000000100947 */ /* 0x000ff40003800000 */
[----:B------:R-:W-:-:S04]  /*10d0*/  LOP3.LUT R6, R5, 0x7fffffff, RZ, 0xc0, !PT ;  /* 0x7fffffff05067812 */ /* 0x000fc800078ec0ff */
[----:B------:R-:W-:Y:S02]  /*10e0*/  IADD3 R16, PT, PT, R6, -0x100000, RZ ;  /* 0xfff0000006107810 */ /* 0x000fe40007ffe0ff */
[----:B------:R-:W-:-:S07]  /*10f0*/  MOV R6, 0x1110 ;  /* 0x0000111000067802 */ /* 0x000fce0000000f00 */
[----:B------:R-:W-:Y:S05]  /*1100*/  CALL.REL.NOINC `($__internal_0_$__cuda_sm20_dblrcp_rn_slowpath_v3) ;  /* 0x0000001400087944 */ /* 0x000fea0003c00000 */
.L_x_12:
[----:B------:R-:W-:Y:S05]  /*1110*/  BSYNC.RECONVERGENT B1 ;  /* 0x0000000000017941 */ /* 0x000fea0003800200 */
.L_x_11:
[----:B------:R-:W2:Y:S01]  /*1120*/  LDG.E R13, desc[UR6][R12.64] ;  /* 0x000000060c0d7981 */ /* 0x000ea2000c1e1900 */
[----:B------:R-:W0:Y:S02]  /*1130*/  LDC.64 R4, c[0x0][0x390] ;  /* 0x0000e400ff047b82 */ /* 0x000e240000000a00 */
[----:B0-----:R-:W-:-:S04]  /*1140*/  IMAD.WIDE R4, R0, 0x8, R4 ;  /* 0x0000000800047825 */ /* 0x001fc800078e0204 */
[----:B--2---:R-:W-:-:S05]  /*1150*/  IMAD.WIDE R4, R13, 0x8, R4 ;  /* 0x000000080d047825 */ /* 0x004fca00078e0204 */
[----:B------:R0:W-:Y:S04]  /*1160*/  STG.E.64 desc[UR6][R4.64], R14 ;  /* 0x0000000e04007986 */ /* 0x0001e8000c101b06 */
[----:B------:R0:W5:Y:S02]  /*1170*/  LDG.E R7, desc[UR6][R10.64] ;  /* 0x000000060a077981 */ /* 0x000164000c1e1900 */
.L_x_3:
[----:B------:R-:W-:Y:S05]  /*1180*/  BSYNC.RECONVERGENT B0 ;  /* 0x0000000000007941 */ /* 0x000fea0003800200 */
.L_x_2:
[----:B0-----:R-:W2:Y:S01]  /*1190*/  LDG.E R10, desc[UR6][R10.64+-0x4] ;  /* 0xfffffc060a0a7981 */ /* 0x001ea2000c1e1900 */
[----:B------:R-:W0:Y:S01]  /*11a0*/  LDC R4, c[0x0][0x3b0] ;  /* 0x0000ec00ff047b82 */ /* 0x000e220000000800 */
[----:B------:R-:W-:-:S07]  /*11b0*/  VIADD R3, R3, 0x1 ;  /* 0x0000000103037836 */ /* 0x000fce0000000000 */
[----:B------:R-:W-:Y:S01]  /*11c0*/  BAR.SYNC.DEFER_BLOCKING 0x0 ;  /* 0x0000000000007b1d */ /* 0x000fe20000010000 */
[----:B0-----:R-:W-:Y:S01]  /*11d0*/  ISETP.NE.AND P0, PT, R3, R4, PT ;  /* 0x000000040300720c */ /* 0x001fe20003f05270 */
[----:B--2--5:R-:W-:-:S05]  /*11e0*/  IMAD R7, R10, R7, R7 ;  /* 0x000000070a077224 */ /* 0x024fca00078e0207 */
[----:B------:R-:W-:-:S07]  /*11f0*/  IADD3 R2, PT, PT, R7, R2, RZ ;  /* 0x0000000207027210 */ /* 0x000fce0007ffe0ff */
[----:B------:R-:W-:Y:S05]  /*1200*/  @P0 BRA `(.L_x_13) ;  /* 0xffffffec00fc0947 */ /* 0x000fea000383ffff */
.L_x_1:
[----:B------:R-:W-:Y:S01]  /*1210*/  BAR.SYNC.DEFER_BLOCKING 0x0 ;  /* 0x0000000000007b1d */ /* 0x000fe20000010000 */
[----:B------:R-:W-:-:S05]  /*1220*/  ISETP.NE.AND P0, PT, R0, RZ, PT ;  /* 0x000000ff0000720c */ /* 0x000fca0003f05270 */
[----:B------:R-:W-:Y:S08]  /*1230*/  BSSY.RECONVERGENT B0, `(.L_x_14) ;  /* 0x000001b000007945 */ /* 0x000ff00003800200 */
[----:B------:R-:W-:Y:S05]  /*1240*/  @P0 BRA `(.L_x_15) ;  /* 0x0000000000640947 */ /* 0x000fea0003800000 */
[----:B------:R-:W2:Y:S02]  /*1250*/  LDG.E R2, desc[UR6][R8.64+-0x4] ;  /* 0xfffffc0608027981 */ /* 0x000ea4000c1e1900 */
[----:B--2---:R-:W-:-:S13]  /*1260*/  ISETP.GE.AND P0, PT, R2, 0x1, PT ;  /* 0x000000010200780c */ /* 0x004fda0003f06270 */
[----:B------:R-:W-:Y:S05]  /*1270*/  @!P0 BRA `(.L_x_15) ;  /* 0x0000000000588947 */ /* 0x000fea0003800000 */
[----:B------:R-:W0:Y:S01]  /*1280*/  LDC.64 R2, c[0x0][0x3a0] ;  /* 0x0000e800ff027b82 */ /* 0x000e220000000a00 */
[----:B------:R-:W-:Y:S02]  /*1290*/  IMAD.MOV.U32 R5, RZ, RZ, RZ ;  /* 0x000000ffff057224 */ /* 0x000fe400078e00ff */
[----:B0-----:R-:W-:-:S07]  /*12a0*/  IMAD.WIDE R2, R4, 0x4, R2 ;  /* 0x0000000404027825 */ /* 0x001fce00078e0202 */
.L_x_16:
[----:B------:R-:W2:Y:S01]  /*12b0*/  LDG.E R6, desc[UR6][R2.64+-0x4] ;  /* 0xfffffc0602067981 */ /* 0x000ea2000c1e1900 */
[----:B------:R-:W0:Y:S08]  /*12c0*/  LDC.64 R10, c[0x0][0x390] ;  /* 0x0000e400ff0a7b82 */ /* 0x000e300000000a00 */
[----:B------:R-:W1:Y:S08]  /*12d0*/  LDC.64 R14, c[0x0][0x388] ;  /* 0x0000e200ff0e7b82 */ /* 0x000e700000000a00 */
[----:B------:R-:W3:Y:S01]  /*12e0*/  LDC.64 R18, c[0x0][0x398] ;  /* 0x0000e600ff127b82 */ /* 0x000ee20000000a00 */
[----:B-1----:R-:W-:-:S06]  /*12f0*/  IMAD.WIDE.U32 R14, R5, 0x8, R14 ;  /* 0x00000008050e7825 */ /* 0x002fcc00078e000e */
[----:B------:R-:W4:Y:S01]  /*1300*/  LDG.E.64 R14, desc[UR6][R14.64] ;  /* 0x000000060e0e7981 */ /* 0x000f22000c1e1b00 */
[----:B--2---:R-:W-:-:S05]  /*1310*/  IADD3 R6, PT, PT, R6, R5, RZ ;  /* 0x0000000506067210 */ /* 0x004fca0007ffe0ff */
[----:B0-----:R-:W-:-:S06]  /*1320*/  IMAD.WIDE R10, R6, 0x8, R10 ;  /* 0x00000008060a7825 */ /* 0x001fcc00078e020a */
[----:B------:R-:W2:Y:S01]  /*1330*/  LDG.E.64 R10, desc[UR6][R10.64] ;  /* 0x000000060a0a7981 */ /* 0x000ea2000c1e1b00 */
[----:B---3--:R-:W-:Y:S01]  /*1340*/  IMAD.WIDE R6, R6, 0x8, R18 ;  /* 0x0000000806067825 */ /* 0x008fe200078e0212 */
[C---:B--2---:R-:W-:Y:S02]  /*1350*/  DADD R12, -R10.reuse, 1 ;  /* 0x3ff000000a0c7429 */ /* 0x044fe40000000100 */
[----:B----4-:R-:W-:-:S06]  /*1360*/  DADD R16, -R10, R14 ;  /* 0x000000000a107229 */ /* 0x010fcc000000010e */
[----:B------:R-:W-:-:S08]  /*1370*/  DMUL R12, R10, R12 ;  /* 0x0000000c0a0c7228 */ /* 0x000fd00000000000 */
[----:B------:R-:W-:-:S07]  /*1380*/  DMUL R12, R12, R16 ;  /* 0x000000100c0c7228 */ /* 0x000fce0000000000 */
[----:B------:R0:W-:Y:S04]  /*1390*/  STG.E.64 desc[UR6][R6.64], R12 ;  /* 0x0000000c06007986 */ /* 0x0001e8000c101b06 */
[----:B------:R-:W2:Y:S01]  /*13a0*/  LDG.E R16, desc[UR6][R8.64+-0x4] ;  /* 0xfffffc0608107981 */ /* 0x000ea2000c1e1900 */
[----:B------:R-:W-:-:S05]  /*13b0*/  VIADD R5, R5, 0x1 ;  /* 0x0000000105057836 */ /* 0x000fca0000000000 */
[----:B--2---:R-:W-:-:S13]  /*13c0*/  ISETP.GE.AND P0, PT, R5, R16, PT ;  /* 0x000000100500720c */ /* 0x004fda0003f06270 */
[----:B0-----:R-:W-:Y:S05]  /*13d0*/  @!P0 BRA `(.L_x_16) ;  /* 0xfffffffc00b48947 */ /* 0x001fea000383ffff */
.L_x_15:
[----:B------:R-:W-:Y:S05]  /*13e0*/  BSYNC.RECONVERGENT B0 ;  /* 0x0000000000007941 */ /* 0x000fea0003800200 */
.L_x_14:
[----:B------:R-:W-:Y:S01]  /*13f0*/  BAR.SYNC.DEFER_BLOCKING 0x0 ;  /* 0x0000000000007b1d */ /* 0x000fe20000010000 */
[----:B------:R-:W-:-:S13]  /*1400*/  ISETP.GE.AND P0, PT, R4, 0x3, PT ;  /* 0x000000030400780c */ /* 0x000fda0003f06270 */
[----:B------:R-:W-:Y:S05]  /*1410*/  @!P0 BRA `(.L_x_17) ;  /* 0x0000000800248947 */ /* 0x000fea0003800000 */
[----:B------:R-:W-:-:S07]  /*1420*/  IADD3 R2, PT, PT, R4, -0x2, RZ ;  /* 0xfffffffe04027810 */ /* 0x000fce0007ffe0ff */
.L_x_24:
[----:B0-----:R-:W0:Y:S02]  /*1430*/  LDC.64 R4, c[0x0][0x3b8] ;  /* 0x0000ee00ff047b82 */ /* 0x001e240000000a00 */
        /* <DEDUP_REMOVED lines=11> */
[----:B------:R-:W0:Y:S01]  /*14f0*/  LDC.64 R10, c[0x0][0x3d8] ;  /* 0x0000f600ff0a7b82 */ /* 0x000e220000000a00 */
[----:B------:R1:W5:Y:S01]  /*1500*/  LDG.E R5, desc[UR6][R6.64+0x4] ;  /* 0x0000040606057981 */ /* 0x000362000c1e1900 */
[----:B0-----:R-:W-:-:S06]  /*1510*/  IMAD.WIDE.U32 R10, R2, 0x4, R10 ;  /* 0x00000004020a7825 */ /* 0x001fcc00078e000a */
[----:B------:R-:W2:Y:S01]  /*1520*/  LDG.E R11, desc[UR6][R10.64+0x4] ;  /* 0x000004060a0b7981 */ /* 0x000ea2000c1e1900 */
[----:B------:R-:W-:Y:S01]  /*1530*/  ISETP.GE.U32.AND P0, PT, R3, 0x8, PT ;  /* 0x000000080300780c */ /* 0x000fe20003f06070 */
[----:B------:R-:W-:Y:S01]  /*1540*/  VIADD R27, R27, 0x1 ;  /* 0x000000011b1b7836 */ /* 0x000fe20000000000 */
[----:B------:R-:W-:Y:S02]  /*1550*/  MOV R4, RZ ;  /* 0x000000ff00047202 */ /* 0x000fe40000000f00 */
[----:B------:R-:W-:Y:S02]  /*1560*/  CS2R R22, SRZ ;  /* 0x0000000000167805 */ /* 0x000fe4000001ff00 */
[----:B--2---:R-:W-:-:S07]  /*1570*/  IADD3 R26, PT, PT, R0, R11, RZ ;  /* 0x0000000b001a7210 */ /* 0x004fce0007ffe0ff */
[----:B-1----:R-:W-:Y:S05]  /*1580*/  @!P0 BRA `(.L_x_21) ;  /* 0x0000000000ac8947 */ /* 0x002fea0003800000 */
[----:B------:R-:W-:Y:S02]  /*1590*/  LOP3.LUT R4, R3, 0x7ffffff8, RZ, 0xc0, !PT ;  /* 0x7ffffff803047812 */ /* 0x000fe400078ec0ff */
[----:B------:R-:W-:Y:S01]  /*15a0*/  CS2R R22, SRZ ;  /* 0x0000000000167805 */ /* 0x000fe2000001ff00 */
[----:B------:R-:W-:-:S06]  /*15b0*/  UMOV UR5, URZ ;  /* 0x000000ff00057c82 */ /* 0x000fcc0008000000 */
.L_x_22:
[----:B------:R-:W0:Y:S01]  /*15c0*/  LDC.64 R10, c[0x0][0x398] ;  /* 0x0000e600ff0a7b82 */ /* 0x000e220000000a00 */
[----:B-----5:R-:W-:Y:S02]  /*15d0*/  VIADD R15, R5, UR5 ;  /* 0x00000005050f7c36 */ /* 0x020fe40008000000 */
[----:B------:R-:W-:-:S05]  /*15e0*/  IMAD R29, R27, UR5, R26 ;  /* 0x000000051b1d7c24 */ /* 0x000fca000f8e021a */
[----:B------:R-:W1:Y:S01]  /*15f0*/  LDC.64 R12, c[0x0][0x3a8] ;  /* 0x0000ea00ff0c7b82 */ /* 0x000e620000000a00 */
[----:B0-----:R-:W-:-:S05]  /*1600*/  IMAD.WIDE R10, R15, 0x8, R10 ;  /* 0x000000080f0a7825 */ /* 0x001fca00078e020a */
[----:B------:R-:W2:Y:S01]  /*1610*/  LDG.E.64 R20, desc[UR6][R10.64] ;  /* 0x000000060a147981 */ /* 0x000ea2000c1e1b00 */
[----:B-1----:R-:W-:-:S03]  /*1620*/  IMAD.WIDE R28, R29, 0x8, R12 ;  /* 0x000000081d1c7825 */ /* 0x002fc600078e020c */
[----:B------:R-:W3:Y:S04]  /*1630*/  LDG.E.64 R12, desc[UR6][R10.64+0x8] ;  /* 0x000008060a0c7981 */ /* 0x000ee8000c1e1b00 */
[----:B------:R-:W2:Y:S01]  /*1640*/  LDG.E.64 R18, desc[UR6][R28.64] ;  /* 0x000000061c127981 */ /* 0x000ea2000c1e1b00 */
[----:B------:R-:W-:-:S05]  /*1650*/  IMAD.WIDE R16, R27, 0x8, R28 ;  /* 0x000000081b107825 */ /* 0x000fca00078e021c */
[----:B------:R0:W3:Y:S02]  /*1660*/  LDG.E.64 R14, desc[UR6][R16.64] ;  /* 0x00000006100e7981 */ /* 0x0000e4000c1e1b00 */
[C---:B0-----:R-:W-:Y:S01]  /*1670*/  IMAD.WIDE R16, R27.reuse, 0x8, R16 ;  /* 0x000000081b107825 */ /* 0x041fe200078e0210 */
[----:B--2---:R-:W-:Y:S01]  /*1680*/  DFMA R22, R20, R18, R22 ;  /* 0x000000121416722b */ /* 0x004fe20000000016 */
[----:B------:R-:W2:Y:S04]  /*1690*/  LDG.E.64 R20, desc[UR6][R10.64+0x10] ;  /* 0x000010060a147981 */ /* 0x000ea8000c1e1b00 */
[----:B------:R-:W2:Y:S01]  /*16a0*/  LDG.E.64 R18, desc[UR6][R16.64] ;  /* 0x0000000610127981 */ /* 0x000ea2000c1e1b00 */
[C---:B------:R-:W-:Y:S02]  /*16b0*/  IMAD.WIDE R24, R27.reuse, 0x8, R16 ;  /* 0x000000081b187825 */ /* 0x040fe400078e0210 */
[----:B---3--:R-:W-:Y:S01]  /*16c0*/  DFMA R22, R12, R14, R22 ;  /* 0x0000000e0c16722b */ /* 0x008fe20000000016 */
[----:B------:R-:W3:Y:S04]  /*16d0*/  LDG.E.64 R14, desc[UR6][R10.64+0x18] ;  /* 0x000018060a0e7981 */ /* 0x000ee8000c1e1b00 */
[----:B------:R-:W3:Y:S01]  /*16e0*/  LDG.E.64 R12, desc[UR6][R24.64] ;  /* 0x00000006180c7981 */ /* 0x000ee2000c1e1b00 */
[----:B------:R-:W-:-:S02]  /*16f0*/  IMAD.WIDE R28, R27, 0x8, R24 ;  /* 0x000000081b1c7825 */ /* 0x000fc400078e0218 */
[----:B--2---:R-:W-:Y:S01]  /*1700*/  DFMA R22, R20, R18, R22 ;  /* 0x000000121416722b */ /* 0x004fe20000000016 */
[----:B------:R-:W2:Y:S04]  /*1710*/  LDG.E.64 R20, desc[UR6][R10.64+0x20] ;  /* 0x000020060a147981 */ /* 0x000ea8000c1e1b00 */
[----:B------:R0:W2:Y:S03]  /*1720*/  LDG.E.64 R18, desc[UR6][R28.64] ;  /* 0x000000061c127981 */ /* 0x0000a6000c1e1b00 */
[----:B---3--:R-:W-:Y:S01]  /*1730*/  DFMA R22, R14, R12, R22 ;  /* 0x0000000c0e16722b */ /* 0x008fe20000000016 */
[----:B------:R-:W3:Y:S01]  /*1740*/  LDG.E.64 R14, desc[UR6][R10.64+0x28] ;  /* 0x000028060a0e7981 */ /* 0x000ee2000c1e1b00 */
[----:B0-----:R-:W-:-:S05]  /*1750*/  IMAD.WIDE R28, R27, 0x8, R28 ;  /* 0x000000081b1c7825 */ /* 0x001fca00078e021c */
[----:B------:R-:W3:Y:S01]  /*1760*/  LDG.E.64 R12, desc[UR6][R28.64] ;  /* 0x000000061c0c7981 */ /* 0x000ee2000c1e1b00 */
[----:B------:R-:W-:-:S04]  /*1770*/  IMAD.WIDE R16, R27, 0x8, R28 ;  /* 0x000000081b107825 */ /* 0x000fc800078e021c */
[----:B------:R-:W-:-:S06]  /*1780*/  IMAD.WIDE R24, R27, 0x8, R16 ;  /* 0x000000081b187825 */ /* 0x000fcc00078e0210 */
[----:B------:R-:W4:Y:S01]  /*1790*/  LDG.E.64 R24, desc[UR6][R24.64] ;  /* 0x0000000618187981 */ /* 0x000f22000c1e1b00 */
[----:B--2---:R-:W-:-:S03]  /*17a0*/  DFMA R22, R20, R18, R22 ;  /* 0x000000121416722b */ /* 0x004fc60000000016 */
[----:B------:R-:W2:Y:S04]  /*17b0*/  LDG.E.64 R20, desc[UR6][R10.64+0x30] ;  /* 0x000030060a147981 */ /* 0x000ea8000c1e1b00 */
[----:B------:R-:W2:Y:S04]  /*17c0*/  LDG.E.64 R18, desc[UR6][R16.64] ;  /* 0x0000000610127981 */ /* 0x000ea8000c1e1b00 */
[----:B------:R-:W4:Y:S01]  /*17d0*/  LDG.E.64 R16, desc[UR6][R10.64+0x38] ;  /* 0x000038060a107981 */ /* 0x000f22000c1e1b00 */
[----:B------:R-:W-:Y:S01]  /*17e0*/  UIADD3 UR5, UPT, UPT, UR5, 0x8, URZ ;  /* 0x0000000805057890 */ /* 0x000fe2000fffe0ff */
[----:B---3--:R-:W-:-:S05]  /*17f0*/  DFMA R12, R14, R12, R22 ;  /* 0x0000000c0e0c722b */ /* 0x008fca0000000016 */
[----:B------:R-:W-:-:S03]  /*1800*/  ISETP.NE.AND P0, PT, R4, UR5, PT ;  /* 0x0000000504007c0c */ /* 0x000fc6000bf05270 */
[----:B--2---:R-:W-:-:S08]  /*1810*/  DFMA R12, R20, R18, R12 ;  /* 0x00000012140c722b */ /* 0x004fd0000000000c */
[----:B----4-:R-:W-:Y:S02]  /*1820*/  DFMA R22, R16, R24, R12 ;  /* 0x000000181016722b */ /* 0x010fe4000000000c */
[----:B------:R-:W-:Y:S09]  /*1830*/  @P0 BRA `(.L_x_22) ;  /* 0xfffffffc00600947 */ /* 0x000ff2000383ffff */
.L_x_21:
[----:B------:R-:W-:-:S13]  /*1840*/  LOP3.LUT P0, R10, R3, 0x7, RZ, 0xc0, !PT ;  /* 0x00000007030a7812 */ /* 0x000fda000780c0ff */
[----:B------:R-:W-:Y:S05]  /*1850*/  @!P0 BRA `(.L_x_20) ;  /* 0x0000000000d08947 */ /* 0x000fea0003800000 */
[----:B------:R-:W-:-:S13]  /*1860*/  ISETP.GE.U32.AND P0, PT, R10, 0x4, PT ;  /* 0x000000040a00780c */ /* 0x000fda0003f06070 */
[----:B------:R-:W-:Y:S05]  /*1870*/  @!P0 BRA `(.L_x_23) ;  /* 0x0000000000588947 */ /* 0x000fea0003800000 */
[----:B------:R-:W0:Y:S01]  /*1880*/  LDC.64 R24, c[0x0][0x398] ;  /* 0x0000e600ff187b82 */ /* 0x000e220000000a00 */
[-C--:B-----5:R-:W-:Y:S01]  /*1890*/  IADD3 R13, PT, PT, R5, R4.reuse, RZ ;  /* 0x00000004050d7210 */ /* 0x0a0fe20007ffe0ff */
[----:B------:R-:W-:-:S06]  /*18a0*/  IMAD R15, R27, R4, R26 ;  /* 0x000000041b0f7224 */ /* 0x000fcc00078e021a */
[----:B------:R-:W1:Y:S01]  /*18b0*/  LDC.64 R10, c[0x0][0x3a8] ;  /* 0x0000ea00ff0a7b82 */ /* 0x000e620000000a00 */
[----:B0-----:R-:W-:-:S05]  /*18c0*/  IMAD.WIDE R24, R13, 0x8, R24 ;  /* 0x000000080d187825 */ /* 0x001fca00078e0218 */
[----:B------:R-:W2:Y:S01]  /*18d0*/  LDG.E.64 R16, desc[UR6][R24.64] ;  /* 0x0000000618107981 */ /* 0x000ea2000c1e1b00 */
[----:B-1----:R-:W-:-:S05]  /*18e0*/  IMAD.WIDE R10, R15, 0x8, R10 ;  /* 0x000000080f0a7825 */ /* 0x002fca00078e020a */
[----:B------:R-:W2:Y:S01]  /*18f0*/  LDG.E.64 R14, desc[UR6][R10.64] ;  /* 0x000000060a0e7981 */ /* 0x000ea2000c1e1b00 */
[----:B------:R-:W-:-:S05]  /*1900*/  IMAD.WIDE R28, R27, 0x8, R10 ;  /* 0x000000081b1c7825 */ /* 0x000fca00078e020a */
[----:B------:R0:W3:Y:S04]  /*1910*/  LDG.E.64 R12, desc[UR6][R28.64] ;  /* 0x000000061c0c7981 */ /* 0x0000e8000c1e1b00 */
[----:B------:R-:W3:Y:S01]  /*1920*/  LDG.E.64 R10, desc[UR6][R24.64+0x8] ;  /* 0x00000806180a7981 */ /* 0x000ee2000c1e1b00 */
[----:B0-----:R-:W-:-:S05]  /*1930*/  IMAD.WIDE R28, R27, 0x8, R28 ;  /* 0x000000081b1c7825 */ /* 0x001fca00078e021c */
[----:B------:R-:W4:Y:S01]  /*1940*/  LDG.E.64 R18, desc[UR6][R28.64] ;  /* 0x000000061c127981 */ /* 0x000f22000c1e1b00 */
[----:B------:R-:W-:-:S06]  /*1950*/  IMAD.WIDE R20, R27, 0x8, R28 ;  /* 0x000000081b147825 */ /* 0x000fcc00078e021c */
[----:B------:R-:W4:Y:S01]  /*1960*/  LDG.E.64 R20, desc[UR6][R20.64] ;  /* 0x0000000614147981 */ /* 0x000f22000c1e1b00 */
[----:B--2---:R-:W-:-:S03]  /*1970*/  DFMA R14, R16, R14, R22 ;  /* 0x0000000e100e722b */ /* 0x004fc60000000016 */
[----:B------:R-:W4:Y:S04]  /*1980*/  LDG.E.64 R16, desc[UR6][R24.64+0x10] ;  /* 0x0000100618107981 */ /* 0x000f28000c1e1b00 */
[----:B------:R-:W2:Y:S01]  /*1990*/  LDG.E.64 R22, desc[UR6][R24.64+0x18] ;  /* 0x0000180618167981 */ /* 0x000ea2000c1e1b00 */
[----:B---3--:R-:W-:Y:S01]  /*19a0*/  DFMA R10, R10, R12, R14 ;  /* 0x0000000c0a0a722b */ /* 0x008fe2000000000e */
[----:B------:R-:W-:-:S07]  /*19b0*/  IADD3 R4, PT, PT, R4, 0x4, RZ ;  /* 0x0000000404047810 */ /* 0x000fce0007ffe0ff */
[----:B----4-:R-:W-:-:S08]  /*19c0*/  DFMA R10, R16, R18, R10 ;  /* 0x00000012100a722b */ /* 0x010fd0000000000a */
[----:B--2---:R-:W-:-:S11]  /*19d0*/  DFMA R22, R22, R20, R10 ;  /* 0x000000141616722b */ /* 0x004fd6000000000a */
.L_x_23:
[----:B------:R-:W-:-:S13]  /*19e0*/  LOP3.LUT P0, R10, R3, 0x3, RZ, 0xc0, !PT ;  /* 0x00000003030a7812 */ /* 0x000fda000780c0ff */
[----:B------:R-:W-:Y:S05]  /*19f0*/  @!P0 BRA `(.L_x_20) ;  /* 0x0000000000688947 */ /* 0x000fea0003800000 */
[----:B------:R-:W-:Y:S02]  /*1a00*/  ISETP.NE.AND P0, PT, R10, 0x1, PT ;  /* 0x000000010a00780c */ /* 0x000fe40003f05270 */
[----:B------:R-:W-:-:S04]  /*1a10*/  LOP3.LUT R3, R3, 0x1, RZ, 0xc0, !PT ;  /* 0x0000000103037812 */ /* 0x000fc800078ec0ff */
[----:B------:R-:W-:-:S07]  /*1a20*/  ISETP.NE.U32.AND P1, PT, R3, 0x1, PT ;  /* 0x000000010300780c */ /* 0x000fce0003f25070 */
[----:B------:R-:W0:Y:S01]  /*1a30*/  @P0 LDC.64 R20, c[0x0][0x398] ;  /* 0x0000e600ff140b82 */ /* 0x000e220000000a00 */
[----:B-----5:R-:W-:Y:S02]  /*1a40*/  @P0 IMAD.IADD R3, R5, 0x1, R4 ;  /* 0x0000000105030824 */ /* 0x020fe400078e0204 */
[----:B------:R-:W-:-:S05]  /*1a50*/  @P0 IMAD R15, R27, R4, R26 ;  /* 0x000000041b0f0224 */ /* 0x000fca00078e021a */
[----:B------:R-:W1:Y:S08]  /*1a60*/  @P0 LDC.64 R24, c[0x0][0x3a8] ;  /* 0x0000ea00ff180b82 */ /* 0x000e700000000a00 */
[----:B------:R-:W2:Y:S08]  /*1a70*/  @!P1 LDC.64 R12, c[0x0][0x398] ;  /* 0x0000e600ff0c9b82 */ /* 0x000eb00000000a00 */
[----:B------:R-:W3:Y:S01]  /*1a80*/  @!P1 LDC.64 R10, c[0x0][0x3a8] ;  /* 0x0000ea00ff0a9b82 */ /* 0x000ee20000000a00 */
[----:B0-----:R-:W-:Y:S01]  /*1a90*/  @P0 IMAD.WIDE R20, R3, 0x8, R20 ;  /* 0x0000000803140825 */ /* 0x001fe200078e0214 */
[----:B------:R-:W-:-:S03]  /*1aa0*/  @P0 IADD3 R4, PT, PT, R4, 0x2, RZ ;  /* 0x0000000204040810 */ /* 0x000fc60007ffe0ff */
[----:B-1----:R-:W-:Y:S02]  /*1ab0*/  @P0 IMAD.WIDE R24, R15, 0x8, R24 ;  /* 0x000000080f180825 */ /* 0x002fe400078e0218 */
[----:B------:R-:W4:Y:S04]  /*1ac0*/  @P0 LDG.E.64 R14, desc[UR6][R20.64] ;  /* 0x00000006140e0981 */ /* 0x000f28000c1e1b00 */
[----:B------:R-:W4:Y:S01]  /*1ad0*/  @P0 LDG.E.64 R16, desc[UR6][R24.64] ;  /* 0x0000000618100981 */ /* 0x000f22000c1e1b00 */
[----:B------:R-:W-:Y:S01]  /*1ae0*/  @P0 IMAD.WIDE R18, R27, 0x8, R24 ;  /* 0x000000081b120825 */ /* 0x000fe200078e0218 */
[----:B------:R-:W-:-:S03]  /*1af0*/  @!P1 IADD3 R3, PT, PT, R5, R4, RZ ;  /* 0x0000000405039210 */ /* 0x000fc60007ffe0ff */
[----:B------:R-:W-:Y:S02]  /*1b00*/  @!P1 IMAD R27, R27, R4, R26 ;  /* 0x000000041b1b9224 */ /* 0x000fe400078e021a */
[----:B------:R-:W4:Y:S01]  /*1b10*/  @P0 LDG.E.64 R4, desc[UR6][R20.64+0x8] ;  /* 0x0000080614040981 */ /* 0x000f22000c1e1b00 */
[----:B--2---:R-:W-:-:S03]  /*1b20*/  @!P1 IMAD.WIDE R12, R3, 0x8, R12 ;  /* 0x00000008030c9825 */ /* 0x004fc600078e020c */
[----:B------:R-:W2:Y:S01]  /*1b30*/  @P0 LDG.E.64 R18, desc[UR6][R18.64] ;  /* 0x0000000612120981 */ /* 0x000ea2000c1e1b00 */
[----:B---3--:R-:W-:-:S03]  /*1b40*/  @!P1 IMAD.WIDE R10, R27, 0x8, R10 ;  /* 0x000000081b0a9825 */ /* 0x008fc600078e020a */
[----:B------:R-:W3:Y:S04]  /*1b50*/  @!P1 LDG.E.64 R12, desc[UR6][R12.64] ;  /* 0x000000060c0c9981 */ /* 0x000ee8000c1e1b00 */
[----:B------:R-:W3:Y:S01]  /*1b60*/  @!P1 LDG.E.64 R10, desc[UR6][R10.64] ;  /* 0x000000060a0a9981 */ /* 0x000ee2000c1e1b00 */
[----:B----4-:R-:W-:-:S08]  /*1b70*/  @P0 DFMA R14, R14, R16, R22 ;  /* 0x000000100e0e022b */ /* 0x010fd00000000016 */
[----:B--2---:R-:W-:-:S08]  /*1b80*/  @P0 DFMA R22, R4, R18, R14 ;  /* 0x000000120416022b */ /* 0x004fd0000000000e */
[----:B---3--:R-:W-:-:S11]  /*1b90*/  @!P1 DFMA R22, R12, R10, R22 ;  /* 0x0000000a0c16922b */ /* 0x008fd60000000016 */
.L_x_20:
[----:B------:R-:W2:Y:S01]  /*1ba0*/  LDG.E R7, desc[UR6][R6.64] ;  /* 0x0000000606077981 */ /* 0x000ea2000c1e1900 */
[----:B-----5:R-:W0:Y:S08]  /*1bb0*/  LDC.64 R4, c[0x0][0x390] ;  /* 0x0000e400ff047b82 */ /* 0x020e300000000a00 */
[----:B------:R-:W1:Y:S01]  /*1bc0*/  LDC.64 R12, c[0x0][0x398] ;  /* 0x0000e600ff0c7b82 */ /* 0x000e620000000a00 */
[----:B0-----:R-:W-:-:S04]  /*1bd0*/  IMAD.WIDE R4, R0, 0x8, R4 ;  /* 0x0000000800047825 */ /* 0x001fc800078e0204 */
[----:B--2---:R-:W-:-:S06]  /*1be0*/  IMAD.WIDE R4, R7, 0x8, R4 ;  /* 0x0000000807047825 */ /* 0x004fcc00078e0204 */
[----:B------:R-:W2:Y:S01]  /*1bf0*/  LDG.E.64 R4, desc[UR6][R4.64] ;  /* 0x0000000604047981 */ /* 0x000ea2000c1e1b00 */
[----:B------:R-:W-:-:S04]  /*1c00*/  IMAD.IADD R3, R0, 0x1, R7 ;  /* 0x0000000100037824 */ /* 0x000fc800078e0207 */
[----:B-1----:R-:W-:Y:S01]  /*1c10*/  IMAD.WIDE R12, R3, 0x8, R12 ;  /* 0x00000008030c7825 */ /* 0x002fe200078e020c */
[----:B--2---:R-:W-:-:S08]  /*1c20*/  DADD R10, -R4, 1 ;  /* 0x3ff00000040a7429 */ /* 0x004fd00000000100 */
[----:B------:R-:W-:-:S08]  /*1c30*/  DMUL R10, R4, R10 ;  /* 0x0000000a040a7228 */ /* 0x000fd00000000000 */
[----:B------:R-:W-:-:S07]  /*1c40*/  DMUL R10, R10, R22 ;  /* 0x000000160a0a7228 */ /* 0x000fce0000000000 */
[----:B------:R0:W-:Y:S04]  /*1c50*/  STG.E.64 desc[UR6][R12.64], R10 ;  /* 0x0000000a0c007986 */ /* 0x0001e8000c101b06 */
.L_x_19:
[----:B------:R-:W-:Y:S05]  /*1c60*/  BSYNC.RECONVERGENT B0 ;  /* 0x0000000000007941 */ /* 0x000fea0003800200 */
.L_x_18:
[----:B------:R-:W-:Y:S01]  /*1c70*/  BAR.SYNC.DEFER_BLOCKING 0x0 ;  /* 0x0000000000007b1d */ /* 0x000fe20000010000 */
[C---:B------:R-:W-:Y:S02]  /*1c80*/  ISETP.GT.U32.AND P0, PT, R2.reuse, 0x1, PT ;  /* 0x000000010200780c */ /* 0x040fe40003f04070 */
[----:B------:R-:W-:-:S11]  /*1c90*/  IADD3 R2, PT, PT, R2, -0x1, RZ ;  /* 0xffffffff02027810 */ /* 0x000fd60007ffe0ff */
[----:B------:R-:W-:Y:S05]  /*1ca0*/  @P0 BRA `(.L_x_24) ;  /* 0xfffffff400e00947 */ /* 0x000fea000383ffff */
.L_x_17:
[----:B------:R-:W1:Y:S02]  /*1cb0*/  LDCU UR10, c[0x0][0x3b0] ;  /* 0x00007600ff0a77ac */ /* 0x000e640008000800 */
[----:B-1----:R-:W-:Y:S01]  /*1cc0*/  UISETP.GE.AND UP1, UPT, UR10, 0x2, UPT ;  /* 0x000000020a00788c */ /* 0x002fe2000bf26270 */
[----:B------:R-:W-:Y:S08]  /*1cd0*/  BAR.SYNC.DEFER_BLOCKING 0x0 ;  /* 0x0000000000007b1d */ /* 0x000ff00000010000 */
[----:B------:R-:W-:Y:S05]  /*1ce0*/  BRA.U !UP1, `(.L_x_25) ;  /* 0x0000000109c07547 */ /* 0x000fea000b800000 */
[----:B------:R-:W-:-:S07]  /*1cf0*/  MOV R2, 0x1 ;  /* 0x0000000100027802 */ /* 0x000fce0000000f00 */
.L_x_30:
[----:B------:R-:W1:Y:S01]  /*1d00*/  LDC.64 R4, c[0x0][0x3b8] ;  /* 0x0000ee00ff047b82 */ /* 0x000e620000000a00 */
[----:B------:R-:W2:Y:S01]  /*1d10*/  LDCU UR10, c[0x0][0x3b0] ;  /* 0x00007600ff0a77ac */ /* 0x000ea20008000800 */
[----:B-1----:R-:W-:-:S05]  /*1d20*/  IMAD.WIDE.U32 R4, R2, 0x4, R4 ;  /* 0x0000000402047825 */ /* 0x002fca00078e0004 */
[----:B------:R-:W3:Y:S01]  /*1d30*/  LDG.E R3, desc[UR6][R4.64] ;  /* 0x0000000604037981 */ /* 0x000ee2000c1e1900 */
[----:B0-----:R-:W-:Y:S01]  /*1d40*/  IMAD.MOV.U32 R11, RZ, RZ, R2 ;  /* 0x000000ffff0b7224 */ /* 0x001fe200078e0002 */
[----:B------:R-:W-:Y:S01]  /*1d50*/  IADD3 R2, PT, PT, R2, 0x1, RZ ;  /* 0x0000000102027810 */ /* 0x000fe20007ffe0ff */
[----:B------:R-:W-:Y:S03]  /*1d60*/  BSSY.RECONVERGENT B0, `(.L_x_26) ;  /* 0x0000026000007945 */ /* 0x000fe60003800200 */
[----:B--2---:R-:W-:Y:S02]  /*1d70*/  ISETP.NE.AND P0, PT, R2, UR10, PT ;  /* 0x0000000a02007c0c */ /* 0x004fe4000bf05270 */
[----:B---3--:R-:W-:-:S13]  /*1d80*/  ISETP.GE.AND P1, PT, R0, R3, PT ;  /* 0x000000030000720c */ /* 0x008fda0003f26270 */
[----:B------:R-:W-:Y:S05]  /*1d90*/  @P1 BRA `(.L_x_27) ;  /* 0x0000000000881947 */ /* 0x000fea0003800000 */
[----:B------:R-:W2:Y:S01]  /*1da0*/  LDG.E R3, desc[UR6][R4.64+-0x4] ;  /* 0xfffffc0604037981 */ /* 0x000ea2000c1e1900 */
[----:B------:R-:W0:Y:S02]  /*1db0*/  LDC.64 R6, c[0x0][0x3d8] ;  /* 0x0000f600ff067b82 */ /* 0x000e240000000a00 */
[----:B0-----:R-:W-:Y:S01]  /*1dc0*/  IMAD.WIDE.U32 R6, R11, 0x4, R6 ;  /* 0x000000040b067825 */ /* 0x001fe200078e0006 */
[----:B--2---:R-:W-:-:S13]  /*1dd0*/  ISETP.GE.AND P1, PT, R3, 0x1, PT ;  /* 0x000000010300780c */ /* 0x004fda0003f26270 */
[----:B------:R-:W-:Y:S05]  /*1de0*/  @!P1 BRA `(.L_x_28) ;  /* 0x0000000000449947 */ /* 0x000fea0003800000 */
[----:B------:R-:W0:Y:S01]  /*1df0*/  LDCU.64 UR8, c[0x0][0x3c8] ;  /* 0x00007900ff0877ac */ /* 0x000e220008000a00 */
[----:B------:R-:W-:-:S05]  /*1e00*/  UMOV UR5, URZ ;  /* 0x000000ff00057c82 */ /* 0x000fca0008000000 */
.L_x_29:
[----:B------:R-:W2:Y:S01]  /*1e10*/  LDG.E R14, desc[UR6][R6.64] ;  /* 0x00000006060e7981 */ /* 0x000ea2000c1e1900 */
[----:B------:R-:W1:Y:S01]  /*1e20*/  LDC.64 R10, c[0x0][0x3d0] ;  /* 0x0000f400ff0a7b82 */ /* 0x000e620000000a00 */
[----:B------:R-:W-:-:S07]  /*1e30*/  IMAD R3, R0, R3, R0 ;  /* 0x0000000300037224 */ /* 0x000fce00078e0200 */
[----:B------:R-:W3:Y:S01]  /*1e40*/  LDC.64 R12, c[0x0][0x3a8] ;  /* 0x0000ea00ff0c7b82 */ /* 0x000ee20000000a00 */
[----:B--2---:R-:W-:-:S05]  /*1e50*/  IADD3 R3, PT, PT, R3, UR5, R14 ;  /* 0x0000000503037c10 */ /* 0x004fca000fffe00e */
[----:B-1----:R-:W-:-:S04]  /*1e60*/  IMAD.WIDE R10, R3, 0x8, R10 ;  /* 0x00000008030a7825 */ /* 0x002fc800078e020a */
[----:B---3--:R-:W-:Y:S02]  /*1e70*/  IMAD.WIDE R12, R3, 0x8, R12 ;  /* 0x00000008030c7825 */ /* 0x008fe400078e020c */
[----:B------:R-:W0:Y:S04]  /*1e80*/  LDG.E.64 R10, desc[UR6][R10.64] ;  /* 0x000000060a0a7981 */ /* 0x000e28000c1e1b00 */
[----:B------:R-:W0:Y:S02]  /*1e90*/  LDG.E.64 R14, desc[UR6][R12.64] ;  /* 0x000000060c0e7981 */ /* 0x000e24000c1e1b00 */
[----:B0-----:R-:W-:-:S07]  /*1ea0*/  DFMA R14, R10, UR8, R14 ;  /* 0x000000080a0e7c2b */ /* 0x001fce000800000e */
[----:B------:R1:W-:Y:S04]  /*1eb0*/  STG.E.64 desc[UR6][R12.64], R14 ;  /* 0x0000000e0c007986 */ /* 0x0003e8000c101b06 */
[----:B------:R-:W2:Y:S01]  /*1ec0*/  LDG.E R3, desc[UR6][R4.64+-0x4] ;  /* 0xfffffc0604037981 */ /* 0x000ea2000c1e1900 */
[----:B------:R-:W-:-:S06]  /*1ed0*/  UIADD3 UR5, UPT, UPT, UR5, 0x1, URZ ;  /* 0x0000000105057890 */ /* 0x000fcc000fffe0ff */
[----:B--2---:R-:W-:-:S13]  /*1ee0*/  ISETP.LE.AND P1, PT, R3, UR5, PT ;  /* 0x0000000503007c0c */ /* 0x004fda000bf23270 */
[----:B-1----:R-:W-:Y:S05]  /*1ef0*/  @!P1 BRA `(.L_x_29) ;  /* 0xfffffffc00c49947 */ /* 0x002fea000383ffff */
.L_x_28:
[----:B------:R-:W2:Y:S01]  /*1f00*/  LDG.E R6, desc[UR6][R6.64] ;  /* 0x0000000606067981 */ /* 0x000ea2000c1e1900 */
[----:B------:R-:W0:Y:S01]  /*1f10*/  LDC.64 R4, c[0x0][0x3d0] ;  /* 0x0000f400ff047b82 */ /* 0x000e220000000a00 */
[-C--:B------:R-:W-:Y:S01]  /*1f20*/  IMAD R12, R0, R3.reuse, R0 ;  /* 0x00000003000c7224 */ /* 0x080fe200078e0200 */
[----:B------:R-:W1:Y:S06]  /*1f30*/  LDCU.64 UR8, c[0x0][0x3c8] ;  /* 0x00007900ff0877ac */ /* 0x000e6c0008000a00 */
[----:B------:R-:W3:Y:S01]  /*1f40*/  LDC.64 R10, c[0x0][0x3a8] ;  /* 0x0000ea00ff0a7b82 */ /* 0x000ee20000000a00 */
[----:B--2---:R-:W-:-:S05]  /*1f50*/  IADD3 R3, PT, PT, R12, R3, R6 ;  /* 0x000000030c037210 */ /* 0x004fca0007ffe006 */
[----:B0-----:R-:W-:-:S04]  /*1f60*/  IMAD.WIDE R4, R3, 0x8, R4 ;  /* 0x0000000803047825 */ /* 0x001fc800078e0204 */
[----:B---3--:R-:W-:Y:S02]  /*1f70*/  IMAD.WIDE R10, R3, 0x8, R10 ;  /* 0x00000008030a7825 */ /* 0x008fe400078e020a */
[----:B------:R-:W1:Y:S04]  /*1f80*/  LDG.E.64 R4, desc[UR6][R4.64] ;  /* 0x0000000604047981 */ /* 0x000e68000c1e1b00 */
[----:B------:R-:W1:Y:S02]  /*1f90*/  LDG.E.64 R12, desc[UR6][R10.64] ;  /* 0x000000060a0c7981 */ /* 0x000e64000c1e1b00 */
[----:B-1----:R-:W-:-:S07]  /*1fa0*/  DFMA R12, R4, UR8, R12 ;  /* 0x00000008040c7c2b */ /* 0x002fce000800000c */
[----:B------:R0:W-:Y:S04]  /*1fb0*/  STG.E.64 desc[UR6][R10.64], R12 ;  /* 0x0000000c0a007986 */ /* 0x0001e8000c101b06 */
.L_x_27:
[----:B------:R-:W-:Y:S05]  /*1fc0*/  BSYNC.RECONVERGENT B0 ;  /* 0x0000000000007941 */ /* 0x000fea0003800200 */
.L_x_26:
[----:B------:R-:W-:Y:S06]  /*1fd0*/  BAR.SYNC.DEFER_BLOCKING 0x0 ;  /* 0x0000000000007b1d */ /* 0x000fec0000010000 */
[----:B------:R-:W-:Y:S05]  /*1fe0*/  @P0 BRA `(.L_x_30) ;  /* 0xfffffffc00440947 */ /* 0x000fea000383ffff */
.L_x_25:
[----:B------:R-:W-:Y:S01]  /*1ff0*/  BAR.SYNC.DEFER_BLOCKING 0x0 ;  /* 0x0000000000007b1d */ /* 0x000fe20000010000 */
[----:B------:R-:W-:-:S09]  /*2000*/  UISETP.GE.AND UP1, UPT, UR10, 0x2, UPT ;  /* 0x000000020a00788c */ /* 0x000fd2000bf26270 */
[----:B------:R-:W-:Y:S05]  /*2010*/  BRA.U !UP1, `(.L_x_31) ;  /* 0x00000005093c7547 */ /* 0x000fea000b800000 */
[----:B0-----:R-:W-:-:S07]  /*2020*/  MOV R10, 0x1 ;  /* 0x00000001000a7802 */ /* 0x001fce0000000f00 */
.L_x_36:
[----:B0-----:R-:W0:Y:S01]  /*2030*/  LDC.64 R2, c[0x0][0x3b8] ;  /* 0x0000ee00ff027b82 */ /* 0x001e220000000a00 */
[----:B------:R-:W1:Y:S01]  /*2040*/  LDCU UR5, c[0x0][0x3b0] ;  /* 0x00007600ff0577ac */ /* 0x000e620008000800 */
[----:B0-----:R-:W-:-:S05]  /*2050*/  IMAD.WIDE.U32 R2, R10, 0x4, R2 ;  /* 0x000000040a027825 */ /* 0x001fca00078e0002 */
[----:B------:R-:W2:Y:S01]  /*2060*/  LDG.E R5, desc[UR6][R2.64] ;  /* 0x0000000602057981 */ /* 0x000ea2000c1e1900 */
[----:B------:R-:W-:Y:S01]  /*2070*/  IMAD.MOV.U32 R13, RZ, RZ, R10 ;  /* 0x000000ffff0d7224 */ /* 0x000fe200078e000a */
[----:B------:R-:W-:Y:S01]  /*2080*/  IADD3 R10, PT, PT, R10, 0x1, RZ ;  /* 0x000000010a0a7810 */ /* 0x000fe20007ffe0ff */
[----:B------:R-:W-:Y:S03]  /*2090*/  BSSY.RECONVERGENT B0, `(.L_x_32) ;  /* 0x0000046000007945 */ /* 0x000fe60003800200 */
[----:B-1----:R-:W-:Y:S02]  /*20a0*/  ISETP.NE.AND P0, PT, R10, UR5, PT ;  /* 0x000000050a007c0c */ /* 0x002fe4000bf05270 */
[----:B--2---:R-:W-:-:S13]  /*20b0*/  ISETP.GE.AND P1, PT, R0, R5, PT ;  /* 0x000000050000720c */ /* 0x004fda0003f26270 */
[----:B------:R-:W-:Y:S05]  /*20c0*/  @P1 BRA `(.L_x_33) ;  /* 0x0000000400081947 */ /* 0x000fea0003800000 */
[----:B------:R-:W2:Y:S01]  /*20d0*/  LDG.E R11, desc[UR6][R2.64+-0x4] ;  /* 0xfffffc06020b7981 */ /* 0x000ea2000c1e1900 */
[----:B------:R-:W0:Y:S08]  /*20e0*/  LDC.64 R6, c[0x0][0x3a0] ;  /* 0x0000e800ff067b82 */ /* 0x000e300000000a00 */
[----:B------:R-:W1:Y:S01]  /*20f0*/  LDC.64 R4, c[0x0][0x3d8] ;  /* 0x0000f600ff047b82 */ /* 0x000e620000000a00 */
[----:B0-----:R-:W-:-:S04]  /*2100*/  IMAD.WIDE.U32 R6, R13, 0x4, R6 ;  /* 0x000000040d067825 */ /* 0x001fc800078e0006 */
[----:B-1----:R-:W-:Y:S01]  /*2110*/  IMAD.WIDE.U32 R4, R13, 0x4, R4 ;  /* 0x000000040d047825 */ /* 0x002fe200078e0004 */
[----:B--2---:R-:W-:-:S13]  /*2120*/  ISETP.GE.AND P1, PT, R11, 0x1, PT ;  /* 0x000000010b00780c */ /* 0x004fda0003f26270 */
[----:B------:R-:W-:Y:S05]  /*2130*/  @!P1 BRA `(.L_x_34) ;  /* 0x00000000008c9947 */ /* 0x000fea0003800000 */
[----:B------:R-:W0:Y:S01]  /*2140*/  LDCU.64 UR8, c[0x0][0x3c0] ;  /* 0x00007800ff0877ac */ /* 0x000e220008000a00 */
[----:B------:R-:W-:-:S05]  /*2150*/  UMOV UR5, URZ ;  /* 0x000000ff00057c82 */ /* 0x000fca0008000000 */
.L_x_35:
[----:B------:R-:W2:Y:S01]  /*2160*/  LDG.E R17, desc[UR6][R6.64] ;  /* 0x0000000606117981 */ /* 0x000ea2000c1e1900 */
[----:B------:R-:W1:Y:S03]  /*2170*/  LDC.64 R14, c[0x0][0x398] ;  /* 0x0000e600ff0e7b82 */ /* 0x000e660000000a00 */
[----:B------:R-:W3:Y:S04]  /*2180*/  LDG.E R16, desc[UR6][R6.64+-0x4] ;  /* 0xfffffc0606107981 */ /* 0x000ee8000c1e1900 */
[----:B------:R-:W4:Y:S01]  /*2190*/  LDG.E R20, desc[UR6][R4.64] ;  /* 0x0000000604147981 */ /* 0x000f22000c1e1900 */
[----:B------:R-:W5:Y:S01]  /*21a0*/  LDC.64 R12, c[0x0][0x390] ;  /* 0x0000e400ff0c7b82 */ /* 0x000f620000000a00 */
[----:B--2---:R-:W-:Y:S01]  /*21b0*/  IADD3 R17, PT, PT, R0, R17, RZ ;  /* 0x0000001100117210 */ /* 0x004fe20007ffe0ff */
[----:B---3--:R-:W-:-:S04]  /*21c0*/  VIADD R19, R16, UR5 ;  /* 0x0000000510137c36 */ /* 0x008fc80008000000 */
[----:B-1----:R-:W-:-:S04]  /*21d0*/  IMAD.WIDE R14, R17, 0x8, R14 ;  /* 0x00000008110e7825 */ /* 0x002fc800078e020e */
[----:B-----5:R-:W-:Y:S02]  /*21e0*/  IMAD.WIDE R18, R19, 0x8, R12 ;  /* 0x0000000813127825 */ /* 0x020fe400078e020c */
[----:B------:R-:W0:Y:S01]  /*21f0*/  LDG.E.64 R14, desc[UR6][R14.64] ;  /* 0x000000060e0e7981 */ /* 0x000e22000c1e1b00 */
[----:B------:R-:W1:Y:S03]  /*2200*/  LDC.64 R12, c[0x0][0x3d0] ;  /* 0x0000f400ff0c7b82 */ /* 0x000e660000000a00 */
[----:B------:R-:W2:Y:S01]  /*2210*/  LDG.E.64 R18, desc[UR6][R18.64] ;  /* 0x0000000612127981 */ /* 0x000ea2000c1e1b00 */
[----:B------:R-:W-:-:S05]  /*2220*/  IMAD R11, R0, R11, R0 ;  /* 0x0000000b000b7224 */ /* 0x000fca00078e0200 */
[----:B----4-:R-:W-:-:S05]  /*2230*/  IADD3 R11, PT, PT, R11, UR5, R20 ;  /* 0x000000050b0b7c10 */ /* 0x010fca000fffe014 */
[----:B-1----:R-:W-:Y:S01]  /*2240*/  IMAD.WIDE R20, R11, 0x8, R12 ;  /* 0x000000080b147825 */ /* 0x002fe200078e020c */
[----:B0-----:R-:W-:Y:S01]  /*2250*/  DMUL R16, R14, UR8 ;  /* 0x000000080e107c28 */ /* 0x001fe20008000000 */
[----:B------:R-:W0:Y:S07]  /*2260*/  LDC.64 R14, c[0x0][0x3a8] ;  /* 0x0000ea00ff0e7b82 */ /* 0x000e2e0000000a00 */
[----:B--2---:R-:W-:-:S07]  /*2270*/  DMUL R16, R16, R18 ;  /* 0x0000001210107228 */ /* 0x004fce0000000000 */
[----:B------:R1:W-:Y:S04]  /*2280*/  STG.E.64 desc[UR6][R20.64], R16 ;  /* 0x0000001014007986 */ /* 0x0003e8000c101b06 */
[----:B------:R-:W2:Y:S04]  /*2290*/  LDG.E R23, desc[UR6][R2.64+-0x4] ;  /* 0xfffffc0602177981 */ /* 0x000ea8000c1e1900 */
[----:B------:R-:W3:Y:S01]  /*22a0*/  LDG.E R11, desc[UR6][R4.64] ;  /* 0x00000006040b7981 */ /* 0x000ee2000c1e1900 */
[----:B--2---:R-:W-:-:S05]  /*22b0*/  IMAD R18, R0, R23, R0 ;  /* 0x0000001700127224 */ /* 0x004fca00078e0200 */
[----:B---3--:R-:W-:-:S05]  /*22c0*/  IADD3 R11, PT, PT, R18, UR5, R11 ;  /* 0x00000005120b7c10 */ /* 0x008fca000fffe00b */
[----:B------:R-:W-:-:S04]  /*22d0*/  IMAD.WIDE R12, R11, 0x8, R12 ;  /* 0x000000080b0c7825 */ /* 0x000fc800078e020c */
[----:B0-----:R-:W-:Y:S02]  /*22e0*/  IMAD.WIDE R14, R11, 0x8, R14 ;  /* 0x000000080b0e7825 */ /* 0x001fe400078e020e */
[----:B------:R-:W2:Y:S04]  /*22f0*/  LDG.E.64 R12, desc[UR6][R12.64] ;  /* 0x000000060c0c7981 */ /* 0x000ea8000c1e1b00 */
[----:B------:R-:W2:Y:S02]  /*2300*/  LDG.E.64 R18, desc[UR6][R14.64] ;  /* 0x000000060e127981 */ /* 0x000ea4000c1e1b00 */
[----:B--2---:R-:W-:-:S07]  /*2310*/  DADD R18, R12, R18 ;  /* 0x000000000c127229 */ /* 0x004fce0000000012 */
[----:B------:R1:W-:Y:S04]  /*2320*/  STG.E.64 desc[UR6][R14.64], R18 ;  /* 0x000000120e007986 */ /* 0x0003e8000c101b06 */
[----:B------:R-:W2:Y:S01]  /*2330*/  LDG.E R11, desc[UR6][R2.64+-0x4] ;  /* 0xfffffc06020b7981 */ /* 0x000ea2000c1e1900 */
[----:B------:R-:W-:-:S06]  /*2340*/  UIADD3 UR5, UPT, UPT, UR5, 0x1, URZ ;  /* 0x0000000105057890 */ /* 0x000fcc000fffe0ff */
[----:B--2---:R-:W-:-:S13]  /*2350*/  ISETP.LE.AND P1, PT, R11, UR5, PT ;  /* 0x000000050b007c0c */ /* 0x004fda000bf23270 */
[----:B-1----:R-:W-:Y:S05]  /*2360*/  @!P1 BRA `(.L_x_35) ;  /* 0xfffffffc007c9947 */ /* 0x002fea000383ffff */
.L_x_34:
[----:B------:R-:W2:Y:S01]  /*2370*/  LDG.E R7, desc[UR6][R6.64] ;  /* 0x0000000606077981 */ /* 0x000ea2000c1e1900 */
[----:B------:R-:W0:Y:S01]  /*2380*/  LDC.64 R14, c[0x0][0x398] ;  /* 0x0000e600ff0e7b82 */ /* 0x000e220000000a00 */
[----:B------:R-:W1:Y:S02]  /*2390*/  LDCU.64 UR8, c[0x0][0x3c0] ;  /* 0x00007800ff0877ac */ /* 0x000e640008000a00 */
[----:B------:R-:W3:Y:S01]  /*23a0*/  LDG.E R16, desc[UR6][R4.64] ;  /* 0x0000000604107981 */ /* 0x000ee2000c1e1900 */
[----:B------:R-:W-:-:S04]  /*23b0*/  IMAD R17, R0, R11, R0 ;  /* 0x0000000b00117224 */ /* 0x000fc800078e0200 */
[----:B------:R-:W4:Y:S01]  /*23c0*/  LDC.64 R18, c[0x0][0x3a8] ;  /* 0x0000ea00ff127b82 */ /* 0x000f220000000a00 */
[----:B--2---:R-:W-:-:S05]  /*23d0*/  IADD3 R13, PT, PT, R0, R7, RZ ;  /* 0x00000007000d7210 */ /* 0x004fca0007ffe0ff */
[----:B0-----:R-:W-:Y:S02]  /*23e0*/  IMAD.WIDE R14, R13, 0x8, R14 ;  /* 0x000000080d0e7825 */ /* 0x001fe400078e020e */
[----:B------:R-:W0:Y:S04]  /*23f0*/  LDC.64 R12, c[0x0][0x3d0] ;  /* 0x0000f400ff0c7b82 */ /* 0x000e280000000a00 */
[----:B------:R-:W1:Y:S01]  /*2400*/  LDG.E.64 R14, desc[UR6][R14.64] ;  /* 0x000000060e0e7981 */ /* 0x000e62000c1e1b00 */
[----:B---3--:R-:W-:-:S05]  /*2410*/  IADD3 R11, PT, PT, R17, R11, R16 ;  /* 0x0000000b110b7210 */ /* 0x008fca0007ffe010 */
[----:B0-----:R-:W-:Y:S01]  /*2420*/  IMAD.WIDE R6, R11, 0x8, R12 ;  /* 0x000000080b067825 */ /* 0x001fe200078e020c */
[----:B-1----:R-:W-:-:S07]  /*2430*/  DMUL R16, R14, UR8 ;  /* 0x000000080e107c28 */ /* 0x002fce0008000000 */
[----:B------:R0:W-:Y:S04]  /*2440*/  STG.E.64 desc[UR6][R6.64], R16 ;  /* 0x0000001006007986 */ /* 0x0001e8000c101b06 */
[----:B------:R-:W2:Y:S04]  /*2450*/  LDG.E R2, desc[UR6][R2.64+-0x4] ;  /* 0xfffffc0602027981 */ /* 0x000ea8000c1e1900 */
[----:B------:R-:W3:Y:S01]  /*2460*/  LDG.E R11, desc[UR6][R4.64] ;  /* 0x00000006040b7981 */ /* 0x000ee2000c1e1900 */
[----:B--2---:R-:W-:-:S05]  /*2470*/  IMAD R14, R0, R2, R0 ;  /* 0x00000002000e7224 */ /* 0x004fca00078e0200 */
[----:B---3--:R-:W-:-:S05]  /*2480*/  IADD3 R11, PT, PT, R14, R2, R11 ;  /* 0x000000020e0b7210 */ /* 0x008fca0007ffe00b */
[----:B------:R-:W-:-:S04]  /*2490*/  IMAD.WIDE R12, R11, 0x8, R12 ;  /* 0x000000080b0c7825 */ /* 0x000fc800078e020c */
[----:B----4-:R-:W-:Y:S02]  /*24a0*/  IMAD.WIDE R14, R11, 0x8, R18 ;  /* 0x000000080b0e7825 */ /* 0x010fe400078e0212 */
[----:B------:R-:W2:Y:S04]  /*24b0*/  LDG.E.64 R12, desc[UR6][R12.64] ;  /* 0x000000060c0c7981 */ /* 0x000ea8000c1e1b00 */
[----:B------:R-:W2:Y:S02]  /*24c0*/  LDG.E.64 R18, desc[UR6][R14.64] ;  /* 0x000000060e127981 */ /* 0x000ea4000c1e1b00 */
[----:B--2---:R-:W-:-:S07]  /*24d0*/  DADD R18, R12, R18 ;  /* 0x000000000c127229 */ /* 0x004fce0000000012 */
[----:B------:R0:W-:Y:S04]  /*24e0*/  STG.E.64 desc[UR6][R14.64], R18 ;  /* 0x000000120e007986 */ /* 0x0001e8000c101b06 */
.L_x_33:
[----:B------:R-:W-:Y:S05]  /*24f0*/  BSYNC.RECONVERGENT B0 ;  /* 0x0000000000007941 */ /* 0x000fea0003800200 */
.L_x_32:
[----:B------:R-:W-:Y:S05]  /*2500*/  @P0 BRA `(.L_x_36) ;  /* 0xfffffff800c80947 */ /* 0x000fea000383ffff */
.L_x_31:
[----:B------:R-:W-:Y:S05]  /*2510*/  BRA.U UP0, `(.L_x_37) ;  /* 0xffffffd900ec7547 */ /* 0x000fea000b83ffff */
[----:B------:R-:W-:Y:S05]  /*2520*/  EXIT ;  /* 0x000000000000794d */ /* 0x000fea0003800000 */
        .weak           $__internal_0_$__cuda_sm20_dblrcp_rn_slowpath_v3
        .type           $__internal_0_$__cuda_sm20_dblrcp_rn_slowpath_v3,@function
        .size           $__internal_0_$__cuda_sm20_dblrcp_rn_slowpath_v3,(.L_x_201 - $__internal_0_$__cuda_sm20_dblrcp_rn_slowpath_v3)
$__internal_0_$__cuda_sm20_dblrcp_rn_slowpath_v3:
[----:B------:R-:W-:Y:S01]  /*2530*/  DSETP.GTU.AND P0, PT, |R4|, +INF , PT ;  /* 0x7ff000000400742a */ /* 0x000fe20003f0c200 */
[----:B------:R-:W-:-:S13]  /*2540*/  BSSY.RECONVERGENT B2, `(.L_x_38) ;  /* 0x0000023000027945 */ /* 0x000fda0003800200 */
[----:B------:R-:W-:Y:S05]  /*2550*/  @P0 BRA `(.L_x_39) ;  /* 0x00000000007c0947 */ /* 0x000fea0003800000 */
[----:B------:R-:W-:-:S04]  /*2560*/  LOP3.LUT R7, R5, 0x7fffffff, RZ, 0xc0, !PT ;  /* 0x7fffffff05077812 */ /* 0x000fc800078ec0ff */
[----:B------:R-:W-:-:S04]  /*2570*/  IADD3 R14, PT, PT, R7, -0x1, RZ ;  /* 0xffffffff070e7810 */ /* 0x000fc80007ffe0ff */
[----:B------:R-:W-:-:S13]  /*2580*/  ISETP.GE.U32.AND P0, PT, R14, 0x7fefffff, PT ;  /* 0x7fefffff0e00780c */ /* 0x000fda0003f06070 */
[----:B------:R-:W-:Y:S01]  /*2590*/  @P0 LOP3.LUT R15, R5, 0x7ff00000, RZ, 0x3c, !PT ;  /* 0x7ff00000050f0812 */ /* 0x000fe200078e3cff */
[----:B------:R-:W-:Y:S01]  /*25a0*/  @P0 IMAD.MOV.U32 R14, RZ, RZ, RZ ;  /* 0x000000ffff0e0224 */ /* 0x000fe200078e00ff */
[----:B------:R-:W-:Y:S06]  /*25b0*/  @P0 BRA `(.L_x_40) ;  /* 0x00000000006c0947 */ /* 0x000fec0003800000 */
[----:B------:R-:W-:-:S13]  /*25c0*/  ISETP.GE.U32.AND P0, PT, R7, 0x1000001, PT ;  /* 0x010000010700780c */ /* 0x000fda0003f06070 */
[----:B------:R-:W-:Y:S05]  /*25d0*/  @!P0 BRA `(.L_x_41) ;  /* 0x0000000000348947 */ /* 0x000fea0003800000 */
[----:B------:R-:W-:Y:S02]  /*25e0*/  IADD3 R15, PT, PT, R5, -0x3fe00000, RZ ;  /* 0xc0200000050f7810 */ /* 0x000fe40007ffe0ff */
[----:B------:R-:W-:Y:S02]  /*25f0*/  MOV R14, R4 ;  /* 0x00000004000e7202 */ /* 0x000fe40000000f00 */
[----:B------:R-:W0:Y:S04]  /*2600*/  MUFU.RCP64H R17, R15 ;  /* 0x0000000f00117308 */ /* 0x000e280000001800 */
[----:B0-----:R-:W-:-:S08]  /*2610*/  DFMA R18, -R14, R16, 1 ;  /* 0x3ff000000e12742b */ /* 0x001fd00000000110 */
[----:B------:R-:W-:-:S08]  /*2620*/  DFMA R18, R18, R18, R18 ;  /* 0x000000121212722b */ /* 0x000fd00000000012 */
[----:B------:R-:W-:-:S08]  /*2630*/  DFMA R18, R16, R18, R16 ;  /* 0x000000121012722b */ /* 0x000fd00000000010 */
[----:B------:R-:W-:-:S08]  /*2640*/  DFMA R16, -R14, R18, 1 ;  /* 0x3ff000000e10742b */ /* 0x000fd00000000112 */
[----:B------:R-:W-:-:S08]  /*2650*/  DFMA R16, R18, R16, R18 ;  /* 0x000000101210722b */ /* 0x000fd00000000012 */
[----:B------:R-:W-:-:S08]  /*2660*/  DMUL R16, R16, 2.2250738585072013831e-308 ;  /* 0x0010000010107828 */ /* 0x000fd00000000000 */
[----:B------:R-:W-:-:S08]  /*2670*/  DFMA R4, -R4, R16, 1 ;  /* 0x3ff000000404742b */ /* 0x000fd00000000110 */
[----:B------:R-:W-:-:S08]  /*2680*/  DFMA R4, R4, R4, R4 ;  /* 0x000000040404722b */ /* 0x000fd00000000004 */
[----:B------:R-:W-:Y:S01]  /*2690*/  DFMA R14, R16, R4, R16 ;  /* 0x00000004100e722b */ /* 0x000fe20000000010 */
[----:B------:R-:W-:Y:S10]  /*26a0*/  BRA `(.L_x_40) ;  /* 0x0000000000307947 */ /* 0x000ff40003800000 */
.L_x_41:
[----:B------:R-:W-:Y:S01]  /*26b0*/  DMUL R4, R4, 8.11296384146066816958e+31 ;  /* 0x4690000004047828 */ /* 0x000fe20000000000 */
[----:B------:R-:W-:-:S05]  /*26c0*/  IMAD.MOV.U32 R14, RZ, RZ, R16 ;  /* 0x000000ffff0e7224 */ /* 0x000fca00078e0010 */
[----:B------:R-:W0:Y:S02]  /*26d0*/  MUFU.RCP64H R15, R5 ;  /* 0x00000005000f7308 */ /* 0x000e240000001800 */
[----:B0-----:R-:W-:-:S08]  /*26e0*/  DFMA R16, -R4, R14, 1 ;  /* 0x3ff000000410742b */ /* 0x001fd0000000010e */
[----:B------:R-:W-:-:S08]  /*26f0*/  DFMA R16, R16, R16, R16 ;  /* 0x000000101010722b */ /* 0x000fd00000000010 */
[----:B------:R-:W-:-:S08]  /*2700*/  DFMA R16, R14, R16, R14 ;  /* 0x000000100e10722b */ /* 0x000fd0000000000e */
[----:B------:R-:W-:-:S08]  /*2710*/  DFMA R14, -R4, R16, 1 ;  /* 0x3ff00000040e742b */ /* 0x000fd00000000110 */
[----:B------:R-:W-:-:S08]  /*2720*/  DFMA R14, R16, R14, R16 ;  /* 0x0000000e100e722b */ /* 0x000fd00000000010 */
[----:B------:R-:W-:Y:S01]  /*2730*/  DMUL R14, R14, 8.11296384146066816958e+31 ;  /* 0x469000000e0e7828 */ /* 0x000fe20000000000 */
[----:B------:R-:W-:Y:S10]  /*2740*/  BRA `(.L_x_40) ;  /* 0x0000000000087947 */ /* 0x000ff40003800000 */
.L_x_39:
[----:B------:R-:W-:Y:S02]  /*2750*/  LOP3.LUT R15, R5, 0x80000, RZ, 0xfc, !PT ;  /* 0x00080000050f7812 */ /* 0x000fe400078efcff */
[----:B------:R-:W-:-:S07]  /*2760*/  MOV R14, R4 ;  /* 0x00000004000e7202 */ /* 0x000fce0000000f00 */
.L_x_40:
[----:B------:R-:W-:Y:S05]  /*2770*/  BSYNC.RECONVERGENT B2 ;  /* 0x0000000000027941 */ /* 0x000fea0003800200 */
.L_x_38:
[----:B------:R-:W-:-:S04]  /*2780*/  MOV R7, 0x0 ;  /* 0x0000000000077802 */ /* 0x000fc80000000f00 */
[----:B------:R-:W-:Y:S05]  /*2790*/  RET.REL.NODEC R6 `(_Z16gpu_naive_kernelPdS_S_S_PiS_iS0_ddS_S0_i) ;  /* 0xffffffd806187950 */ /* 0x000fea0003c3ffff */
.L_x_42:
        /* <DEDUP_REMOVED lines=14> */
.L_x_201:


//--------------------- .text._Z19gpu_datatest_kernelPdS_S_S_PiS_iS0_ddS_S0_i --------------------------
	.section	.text._Z19gpu_datatest_kernelPdS_S_S_PiS_iS0_ddS_S0_i,"ax",@progbits
	.align	128
        .global         _Z19gpu_datatest_kernelPdS_S_S_PiS_iS0_ddS_S0_i
        .type           _Z19gpu_datatest_kernelPdS_S_S_PiS_iS0_ddS_S0_i,@function
        .size           _Z19gpu_datatest_kernelPdS_S_S_PiS_iS0_ddS_S0_i,(.L_x_204 - _Z19gpu_datatest_kernelPdS_S_S_PiS_iS0_ddS_S0_i)
        .other          _Z19gpu_datatest_kernelPdS_S_S_PiS_iS0_ddS_S0_i,@"STO_CUDA_ENTRY STV_DEFAULT"
_Z19gpu_datatest_kernelPdS_S_S_PiS_iS0_ddS_S0_i:
.text._Z19gpu_datatest_kernelPdS_S_S_PiS_iS0_ddS_S0_i:
[----:B------:R-:W0:Y:S01]  /*0000*/  LDC R1, c[0x0][0x37c] ;  /* 0x0000df00ff017b82 */ /* 0x000e220000000800 */
[----:B------:R-:W-:Y:S01]  /*0010*/  MOV R16, 0x68 ;  /* 0x0000006800107802 */ /* 0x000fe20000000f00 */
[----:B------:R-:W1:Y:S01]  /*0020*/  LDCU UR4, c[0x0][0x2f8] ;  /* 0x00005f00ff0477ac */ /* 0x000e620008000800 */
[----:B0-----:R-:W-:Y:S01]  /*0030*/  VIADD R1, R1, 0xfffffff8 ;  /* 0xfffffff801017836 */ /* 0x001fe20000000000 */
[----:B------:R-:W-:-:S04]  /*0040*/  CS2R R6, SRZ ;  /* 0x0000000000067805 */ /* 0x000fc8000001ff00 */
[----:B------:R0:W2:Y:S01]  /*0050*/  LDC.64 R8, c[0x4][R16] ;  /* 0x0100000010087b82 */ /* 0x0000a20000000a00 */
[----:B------:R-:W3:Y:S01]  /*0060*/  LDCU.64 UR6, c[0x4][URZ] ;  /* 0x01000000ff0677ac */ /* 0x000ee20008000a00 */
[----:B------:R-:W4:Y:S01]  /*0070*/  LDCU UR5, c[0x0][0x2fc] ;  /* 0x00005f80ff0577ac */ /* 0x000f220008000800 */
[----:B------:R-:W0:Y:S01]  /*0080*/  LDCU.64 UR36, c[0x0][0x358] ;  /* 0x00006b00ff2477ac */ /* 0x000e220008000a00 */
[----:B-1----:R-:W-:Y:S01]  /*0090*/  IADD3 R18, P0, PT, R1, UR4, RZ ;  /* 0x0000000401127c10 */ /* 0x002fe2000ff1e0ff */
[----:B---3--:R-:W-:Y:S01]  /*00a0*/  IMAD.U32 R4, RZ, RZ, UR6 ;  /* 0x00000006ff047e24 */ /* 0x008fe2000f8e00ff */
[----:B------:R-:W-:-:S03]  /*00b0*/  MOV R5, UR7 ;  /* 0x0000000700057c02 */ /* 0x000fc60008000f00 */
[----:B0---4-:R-:W-:-:S08]  /*00c0*/  IMAD.X R2, RZ, RZ, UR5, P0 ;  /* 0x00000005ff027e24 */ /* 0x011fd000080e06ff */
[----:B------:R-:W-:-:S07]  /*00d0*/  LEPC R20, `(.L_x_43) ;  /* 0x000000001014794e */ /* 0x000fce0000000000 */
[----:B--2---:R-:W-:Y:S05]  /*00e0*/  CALL.ABS.NOINC R8 ;  /* 0x0000000008007343 */ /* 0x004fea0003c00000 */
.L_x_43:
[----:B------:R-:W0:Y:S01]  /*00f0*/  LDC.64 R8, c[0x0][0x380] ;  /* 0x0000e000ff087b82 */ /* 0x000e220000000a00 */
[----:B------:R-:W1:Y:S01]  /*0100*/  LDCU.64 UR4, c[0x4][0x8] ;  /* 0x01000100ff0477ac */ /* 0x000e620008000a00 */
[----:B0-----:R-:W2:Y:S06]  /*0110*/  LDG.E.64 R8, desc[UR36][R8.64] ;  /* 0x0000002408087981 */ /* 0x001eac000c1e1b00 */
[----:B------:R0:W3:Y:S01]  /*0120*/  LDC.64 R10, c[0x4][R16] ;  /* 0x01000000100a7b82 */ /* 0x0000e20000000a00 */
[----:B-1----:R-:W-:Y:S01]  /*0130*/  IMAD.U32 R4, RZ, RZ, UR4 ;  /* 0x00000004ff047e24 */ /* 0x002fe2000f8e00ff */
[----:B------:R-:W-:Y:S01]  /*0140*/  MOV R5, UR5 ;  /* 0x0000000500057c02 */ /* 0x000fe20008000f00 */
[----:B------:R-:W-:-:S02]  /*0150*/  IMAD.MOV.U32 R6, RZ, RZ, R18 ;  /* 0x000000ffff067224 */ /* 0x000fc400078e0012 */
[----:B------:R-:W-:Y:S01]  /*0160*/  IMAD.MOV.U32 R7, RZ, RZ, R2 ;  /* 0x000000ffff077224 */ /* 0x000fe200078e0002 */
[----:B--23--:R0:W-:Y:S06]  /*0170*/  STL.64 [R1], R8 ;  /* 0x0000000801007387 */ /* 0x00c1ec0000100a00 */
[----:B------:R-:W-:-:S07]  /*0180*/  LEPC R20, `(.L_x_44) ;  /* 0x000000001014794e */ /* 0x000fce0000000000 */
[----:B0-----:R-:W-:Y:S05]  /*0190*/  CALL.ABS.NOINC R10 ;  /* 0x000000000a007343 */ /* 0x001fea0003c00000 */
.L_x_44:
[----:B------:R-:W0:Y:S01]  /*01a0*/  LDC.64 R8, c[0x0][0x380] ;  /* 0x0000e000ff087b82 */ /* 0x000e220000000a00 */
[----:B------:R-:W1:Y:S01]  /*01b0*/  LDCU.64 UR4, c[0x4][0x8] ;  /* 0x01000100ff0477ac */ /* 0x000e620008000a00 */
[----:B0-----:R-:W2:Y:S06]  /*01c0*/  LDG.E.64 R8, desc[UR36][R8.64+0x8] ;  /* 0x0000082408087981 */ /* 0x001eac000c1e1b00 */
[----:B------:R0:W3:Y:S01]  /*01d0*/  LDC.64 R10, c[0x4][R16] ;  /* 0x01000000100a7b82 */ /* 0x0000e20000000a00 */
[----:B-1----:R-:W-:Y:S01]  /*01e0*/  MOV R4, UR4 ;  /* 0x0000000400047c02 */ /* 0x002fe20008000f00 */
[----:B------:R-:W-:Y:S01]  /*01f0*/  IMAD.U32 R5, RZ, RZ, UR5 ;  /* 0x00000005ff057e24 */ /* 0x000fe2000f8e00ff */
[----:B------:R-:W-:Y:S01]  /*0200*/  MOV R7, R2 ;  /* 0x0000000200077202 */ /* 0x000fe20000000f00 */
[----:B------:R-:W-:Y:S01]  /*0210*/  IMAD.MOV.U32 R6, RZ, RZ, R18 ;  /* 0x000000ffff067224 */ /* 0x000fe200078e0012 */
[----:B--23--:R0:W-:Y:S06]  /*0220*/  STL.64 [R1], R8 ;  /* 0x0000000801007387 */ /* 0x00c1ec0000100a00 */
[----:B------:R-:W-:-:S07]  /*0230*/  LEPC R20, `(.L_x_45) ;  /* 0x000000001014794e */ /* 0x000fce0000000000 */
[----:B0-----:R-:W-:Y:S05]  /*0240*/  CALL.ABS.NOINC R10 ;  /* 0x000000000a007343 */ /* 0x001fea0003c00000 */
.L_x_45:
[----:B------:R-:W0:Y:S01]  /*0250*/  LDC.64 R8, c[0x0][0x380] ;  /* 0x0000e000ff087b82 */ /* 0x000e220000000a00 */
[----:B------:R-:W1:Y:S01]  /*0260*/  LDCU.64 UR4, c[0x4][0x8] ;  /* 0x01000100ff0477ac */ /* 0x000e620008000a00 */
[----:B0-----:R-:W2:Y:S06]  /*0270*/  LDG.E.64 R8, desc[UR36][R8.64+0x10] ;  /* 0x0000102408087981 */ /* 0x001eac000c1e1b00 */
[----:B------:R0:W3:Y:S01]  /*0280*/  LDC.64 R10, c[0x4][R16] ;  /* 0x01000000100a7b82 */ /* 0x0000e20000000a00 */
[----:B-1----:R-:W-:Y:S01]  /*0290*/  IMAD.U32 R4, RZ, RZ, UR4 ;  /* 0x00000004ff047e24 */ /* 0x002fe2000f8e00ff */
[----:B------:R-:W-:Y:S01]  /*02a0*/  MOV R6, R18 ;  /* 0x0000001200067202 */ /* 0x000fe20000000f00 */
[----:B------:R-:W-:-:S02]  /*02b0*/  IMAD.U32 R5, RZ, RZ, UR5 ;  /* 0x00000005ff057e24 */ /* 0x000fc4000f8e00ff */
[----:B------:R-:W-:Y:S01]  /*02c0*/  IMAD.MOV.U32 R7, RZ, RZ, R2 ;  /* 0x000000ffff077224 */ /* 0x000fe200078e0002 */
[----:B--23--:R0:W-:Y:S06]  /*02d0*/  STL.64 [R1], R8 ;  /* 0x0000000801007387 */ /* 0x00c1ec0000100a00 */
[----:B------:R-:W-:-:S07]  /*02e0*/  LEPC R20, `(.L_x_46) ;  /* 0x000000001014794e */ /* 0x000fce0000000000 */
[----:B0-----:R-:W-:Y:S05]  /*02f0*/  CALL.ABS.NOINC R10 ;  /* 0x000000000a007343 */ /* 0x001fea0003c00000 */
.L_x_46:
        /* <DEDUP_REMOVED lines=11> */
.L_x_47:
        /* <DEDUP_REMOVED lines=11> */
.L_x_48:
        /* <DEDUP_REMOVED lines=11> */
.L_x_49:
        /* <DEDUP_REMOVED lines=11> */
.L_x_50:
        /* <DEDUP_REMOVED lines=11> */
.L_x_51:
        /* <DEDUP_REMOVED lines=11> */
.L_x_52:
        /* <DEDUP_REMOVED lines=11> */
.L_x_53:
        /* <DEDUP_REMOVED lines=11> */
.L_x_54:
        /* <DEDUP_REMOVED lines=11> */
.L_x_55:
        /* <DEDUP_REMOVED lines=11> */
.L_x_56:
        /* <DEDUP_REMOVED lines=11> */
.L_x_57:
        /* <DEDUP_REMOVED lines=11> */
.L_x_58:
        /* <DEDUP_REMOVED lines=11> */
.L_x_59:
        /* <DEDUP_REMOVED lines=11> */
.L_x_60:
        /* <DEDUP_REMOVED lines=11> */
.L_x_61:
        /* <DEDUP_REMOVED lines=11> */
.L_x_62:
        /* <DEDUP_REMOVED lines=11> */
.L_x_63:
        /* <DEDUP_REMOVED lines=11> */
.L_x_64:
        /* <DEDUP_REMOVED lines=11> */
.L_x_65:
        /* <DEDUP_REMOVED lines=11> */
.L_x_66:
        /* <DEDUP_REMOVED lines=11> */
.L_x_67:
        /* <DEDUP_REMOVED lines=11> */
.L_x_68:
        /* <DEDUP_REMOVED lines=11> */
.L_x_69:
        /* <DEDUP_REMOVED lines=11> */
.L_x_70:
        /* <DEDUP_REMOVED lines=11> */
.L_x_71:
        /* <DEDUP_REMOVED lines=11> */
.L_x_72:
        /* <DEDUP_REMOVED lines=11> */
.L_x_73:
        /* <DEDUP_REMOVED lines=11> */
.L_x_74:
        /* <DEDUP_REMOVED lines=11> */
.L_x_75:
[----:B------:R0:W1:Y:S01]  /*16f0*/  LDC.64 R8, c[0x4][R16] ;  /* 0x0100000010087b82 */ /* 0x0000620000000a00 */
[----:B------:R-:W2:Y:S01]  /*1700*/  LDCU.64 UR4, c[0x4][0x10] ;  /* 0x01000200ff0477ac */ /* 0x000ea20008000a00 */
[----:B------:R-:W-:Y:S01]  /*1710*/  CS2R R6, SRZ ;  /* 0x0000000000067805 */ /* 0x000fe2000001ff00 */
[----:B--2---:R-:W-:Y:S02]  /*1720*/  IMAD.U32 R4, RZ, RZ, UR4 ;  /* 0x00000004ff047e24 */ /* 0x004fe4000f8e00ff */
[----:B0-----:R-:W-:-:S07]  /*1730*/  IMAD.U32 R5, RZ, RZ, UR5 ;  /* 0x00000005ff057e24 */ /* 0x001fce000f8e00ff */
[----:B------:R-:W-:-:S07]  /*1740*/  LEPC R20, `(.L_x_76) ;  /* 0x000000001014794e */ /* 0x000fce0000000000 */
[----:B-1----:R-:W-:Y:S05]  /*1750*/  CALL.ABS.NOINC R8 ;  /* 0x0000000008007343 */ /* 0x002fea0003c00000 */
.L_x_76:
        /* <DEDUP_REMOVED lines=11> */
.L_x_77:
        /* <DEDUP_REMOVED lines=11> */
.L_x_78:
        /* <DEDUP_REMOVED lines=11> */
.L_x_79:
        /* <DEDUP_REMOVED lines=11> */
.L_x_80:
        /* <DEDUP_REMOVED lines=11> */
.L_x_81:
        /* <DEDUP_REMOVED lines=11> */
.L_x_82:
        /* <DEDUP_REMOVED lines=11> */
.L_x_83:
[----:B------:R0:W1:Y:S01]  /*1c30*/  LDC.64 R8, c[0x4][R16] ;  /* 0x0100000010087b82 */ /* 0x0000620000000a00 */
[----:B------:R-:W2:Y:S01]  /*1c40*/  LDCU.64 UR4, c[0x4][0x18] ;  /* 0x01000300ff0477ac */ /* 0x000ea20008000a00 */
[----:B------:R-:W-:Y:S01]  /*1c50*/  CS2R R6, SRZ ;  /* 0x0000000000067805 */ /* 0x000fe2000001ff00 */
[----:B--2---:R-:W-:Y:S02]  /*1c60*/  IMAD.U32 R4, RZ, RZ, UR4 ;  /* 0x00000004ff047e24 */ /* 0x004fe4000f8e00ff */
[----:B0-----:R-:W-:-:S07]  /*1c70*/  IMAD.U32 R5, RZ, RZ, UR5 ;  /* 0x00000005ff057e24 */ /* 0x001fce000f8e00ff */
[----:B------:R-:W-:-:S07]  /*1c80*/  LEPC R20, `(.L_x_84) ;  /* 0x000000001014794e */ /* 0x000fce0000000000 */
[----:B-1----:R-:W-:Y:S05]  /*1c90*/  CALL.ABS.NOINC R8 ;  /* 0x0000000008007343 */ /* 0x002fea0003c00000 */
.L_x_84:
        /* <DEDUP_REMOVED lines=11> */
.L_x_85:
        /* <DEDUP_REMOVED lines=11> */
.L_x_86:
        /* <DEDUP_REMOVED lines=11> */
.L_x_87:
        /* <DEDUP_REMOVED lines=11> */
.L_x_88:
        /* <DEDUP_REMOVED lines=11> */
.L_x_89:
        /* <DEDUP_REMOVED lines=11> */
.L_x_90:
        /* <DEDUP_REMOVED lines=11> */
.L_x_91:
[----:B------:R-:W0:Y:S01]  /*2170*/  LDC.64 R16, c[0x4][R16] ;  /* 0x0100000010107b82 */ /* 0x000e220000000a00 */
[----:B------:R-:W1:Y:S01]  /*2180*/  LDCU.64 UR4, c[0x4][0x20] ;  /* 0x01000400ff0477ac */ /* 0x000e620008000a00 */
[----:B------:R-:W-:Y:S01]  /*2190*/  CS2R R6, SRZ ;  /* 0x0000000000067805 */ /* 0x000fe2000001ff00 */
[----:B-1----:R-:W-:Y:S02]  /*21a0*/  IMAD.U32 R4, RZ, RZ, UR4 ;  /* 0x00000004ff047e24 */ /* 0x002fe4000f8e00ff */
[----:B------:R-:W-:-:S07]  /*21b0*/  IMAD.U32 R5, RZ, RZ, UR5 ;  /* 0x00000005ff057e24 */ /* 0x000fce000f8e00ff */
[----:B------:R-:W-:-:S07]  /*21c0*/  LEPC R20, `(.L_x_92) ;  /* 0x000000001014794e */ /* 0x000fce0000000000 */
[----:B0-----:R-:W-:Y:S05]  /*21d0*/  CALL.ABS.NOINC R16 ;  /* 0x0000000010007343 */ /* 0x001fea0003c00000 */
.L_x_92:
[----:B------:R-:W0:Y:S02]  /*21e0*/  LDC R24, c[0x0][0x3b0] ;  /* 0x0000ec00ff187b82 */ /* 0x000e240000000800 */
[----:B0-----:R-:W-:-:S13]  /*21f0*/  ISETP.GE.AND P0, PT, R24, RZ, PT ;  /* 0x000000ff1800720c */ /* 0x001fda0003f06270 */
[----:B------:R-:W-:Y:S05]  /*2200*/  @!P0 BRA `(.L_x_93) ;  /* 0x00000014006c8947 */ /* 0x000fea0003800000 */
[C---:B------:R-:W-:Y:S01]  /*2210*/  ISETP.GE.U32.AND P0, PT, R24.reuse, 0xf, PT ;  /* 0x0000000f1800780c */ /* 0x040fe20003f06070 */
[----:B------:R-:W-:Y:S01]  /*2220*/  IMAD.MOV.U32 R23, RZ, RZ, RZ ;  /* 0x000000ffff177224 */ /* 0x000fe200078e00ff */
[----:B------:R-:W-:-:S04]  /*2230*/  IADD3 R24, PT, PT, R24, 0x1, RZ ;  /* 0x0000000118187810 */ /* 0x000fc80007ffe0ff */
[----:B------:R-:W-:-:S07]  /*2240*/  LOP3.LUT R25, R24, 0xf, RZ, 0xc0, !PT ;  /* 0x0000000f18197812 */ /* 0x000fce00078ec0ff */
[----:B------:R-:W-:Y:S05]  /*2250*/  @!P0 BRA `(.L_x_94) ;  /* 0x0000000800c48947 */ /* 0x000fea0003800000 */
[----:B------:R-:W0:Y:S01]  /*2260*/  LDCU.64 UR4, c[0x0][0x3a0] ;  /* 0x00007400ff0477ac */ /* 0x000e220008000a00 */
[----:B------:R-:W-:Y:S01]  /*2270*/  LOP3.LUT R23, R24, 0xfffffff0, RZ, 0xc0, !PT ;  /* 0xfffffff018177812 */ /* 0x000fe200078ec0ff */
[----:B------:R-:W-:Y:S04]  /*2280*/  BSSY.RECONVERGENT B6, `(.L_x_94) ;  /* 0x00000ae000067945 */ /* 0x000fe80003800200 */
[----:B------:R-:W-:Y:S01]  /*2290*/  IMAD.MOV R22, RZ, RZ, -R23 ;  /* 0x000000ffff167224 */ /* 0x000fe200078e0a17 */
[----:B0-----:R-:W-:-:S04]  /*22a0*/  UIADD3 UR4, UP0, UPT, UR4, 0x20, URZ ;  /* 0x0000002004047890 */ /* 0x001fc8000ff1e0ff */
[----:B------:R-:W-:Y:S02]  /*22b0*/  UIADD3.X UR5, UPT, UPT, URZ, UR5, URZ, UP0, !UPT ;  /* 0x00000005ff057290 */ /* 0x000fe400087fe4ff */
[----:B------:R-:W-:-:S04]  /*22c0*/  MOV R16, UR4 ;  /* 0x0000000400107c02 */ /* 0x000fc80008000f00 */
[----:B------:R-:W-:-:S07]  /*22d0*/  IMAD.U32 R17, RZ, RZ, UR5 ;  /* 0x00000005ff117e24 */ /* 0x000fce000f8e00ff */
.L_x_111:
[----:B------:R-:W2:Y:S01]  /*22e0*/  LDG.E R0, desc[UR36][R16.64+-0x20] ;  /* 0xffffe02410007981 */ /* 0x000ea2000c1e1900 */
[----:B------:R-:W-:Y:S01]  /*22f0*/  MOV R19, 0x68 ;  /* 0x0000006800137802 */ /* 0x000fe20000000f00 */
[----:B------:R-:W0:Y:S01]  /*2300*/  LDCU.64 UR4, c[0x4][0x8] ;  /* 0x01000100ff0477ac */ /* 0x000e220008000a00 */
[----:B------:R-:W-:Y:S01]  /*2310*/  VIADD R22, R22, 0x10 ;  /* 0x0000001016167836 */ /* 0x000fe20000000000 */
[----:B------:R-:W-:Y:S01]  /*2320*/  MOV R7, R2 ;  /* 0x0000000200077202 */ /* 0x000fe20000000f00 */
[----:B------:R1:W3:Y:S01]  /*2330*/  LDC.64 R8, c[0x4][R19] ;  /* 0x0100000013087b82 */ /* 0x0002e20000000a00 */
[----:B------:R-:W-:Y:S02]  /*2340*/  IMAD.MOV.U32 R6, RZ, RZ, R18 ;  /* 0x000000ffff067224 */ /* 0x000fe400078e0012 */
[----:B------:R-:W-:-:S04]  /*2350*/  ISETP.NE.AND P0, PT, R22, RZ, PT ;  /* 0x000000ff1600720c */ /* 0x000fc80003f05270 */
[----:B------:R-:W-:Y:S02]  /*2360*/  P2R R26, PR, RZ, 0x1 ;  /* 0x00000001ff1a7803 */ /* 0x000fe40000000000 */
[----:B0-----:R-:W-:Y:S01]  /*2370*/  MOV R4, UR4 ;  /* 0x0000000400047c02 */ /* 0x001fe20008000f00 */
[----:B------:R-:W-:Y:S01]  /*2380*/  IMAD.U32 R5, RZ, RZ, UR5 ;  /* 0x00000005ff057e24 */ /* 0x000fe2000f8e00ff */
[----:B--23--:R1:W-:Y:S06]  /*2390*/  STL [R1], R0 ;  /* 0x0000000001007387 */ /* 0x00c3ec0000100800 */
[----:B------:R-:W-:-:S07]  /*23a0*/  LEPC R20, `(.L_x_95) ;  /* 0x000000001014794e */ /* 0x000fce0000000000 */
[----:B-1----:R-:W-:Y:S05]  /*23b0*/  CALL.ABS.NOINC R8 ;  /* 0x0000000008007343 */ /* 0x002fea0003c00000 */
.L_x_95:
[----:B------:R-:W2:Y:S01]  /*23c0*/  LDG.E R0, desc[UR36][R16.64+-0x1c] ;  /* 0xffffe42410007981 */ /* 0x000ea2000c1e1900 */
[----:B------:R0:W1:Y:S01]  /*23d0*/  LDC.64 R8, c[0x4][R19] ;  /* 0x0100000013087b82 */ /* 0x0000620000000a00 */
[----:B------:R-:W3:Y:S01]  /*23e0*/  LDCU.64 UR4, c[0x4][0x8] ;  /* 0x01000100ff0477ac */ /* 0x000ee20008000a00 */
[----:B------:R-:W-:Y:S01]  /*23f0*/  MOV R6, R18 ;  /* 0x0000001200067202 */ /* 0x000fe20000000f00 */
[----:B------:R-:W-:Y:S02]  /*2400*/  IMAD.MOV.U32 R7, RZ, RZ, R2 ;  /* 0x000000ffff077224 */ /* 0x000fe400078e0002 */
[----:B---3--:R-:W-:Y:S02]  /*2410*/  IMAD.U32 R4, RZ, RZ, UR4 ;  /* 0x00000004ff047e24 */ /* 0x008fe4000f8e00ff */
[----:B------:R-:W-:Y:S01]  /*2420*/  IMAD.U32 R5, RZ, RZ, UR5 ;  /* 0x00000005ff057e24 */ /* 0x000fe2000f8e00ff */
[----:B-12---:R0:W-:Y:S06]  /*2430*/  STL [R1], R0 ;  /* 0x0000000001007387 */ /* 0x0061ec0000100800 */
[----:B------:R-:W-:-:S07]  /*2440*/  LEPC R20, `(.L_x_96) ;  /* 0x000000001014794e */ /* 0x000fce0000000000 */
[----:B0-----:R-:W-:Y:S05]  /*2450*/  CALL.ABS.NOINC R8 ;  /* 0x0000000008007343 */ /* 0x001fea0003c00000 */
.L_x_96:
[----:B------:R-:W2:Y:S01]  /*2460*/  LDG.E R0, desc[UR36][R16.64+-0x18] ;  /* 0xffffe82410007981 */ /* 0x000ea2000c1e1900 */
[----:B------:R0:W1:Y:S01]  /*2470*/  LDC.64 R8, c[0x4][R19] ;  /* 0x0100000013087b82 */ /* 0x0000620000000a00 */
[----:B------:R-:W3:Y:S01]  /*2480*/  LDCU.64 UR4, c[0x4][0x8] ;  /* 0x01000100ff0477ac */ /* 0x000ee20008000a00 */
[----:B------:R-:W-:Y:S02]  /*2490*/  IMAD.MOV.U32 R6, RZ, RZ, R18 ;  /* 0x000000ffff067224 */ /* 0x000fe400078e0012 */
[----:B------:R-:W-:Y:S02]  /*24a0*/  IMAD.MOV.U32 R7, RZ, RZ, R2 ;  /* 0x000000ffff077224 */ /* 0x000fe400078e0002 */
[----:B---3--:R-:W-:Y:S01]  /*24b0*/  IMAD.U32 R4, RZ, RZ, UR4 ;  /* 0x00000004ff047e24 */ /* 0x008fe2000f8e00ff */
[----:B------:R-:W-:Y:S01]  /*24c0*/  MOV R5, UR5 ;  /* 0x0000000500057c02 */ /* 0x000fe20008000f00 */
[----:B-12---:R0:W-:Y:S06]  /*24d0*/  STL [R1], R0 ;  /* 0x0000000001007387 */ /* 0x0061ec0000100800 */
[----:B------:R-:W-:-:S07]  /*24e0*/  LEPC R20, `(.L_x_97) ;  /* 0x000000001014794e */ /* 0x000fce0000000000 */
[----:B0-----:R-:W-:Y:S05]  /*24f0*/  CALL.ABS.NOINC R8 ;  /* 0x0000000008007343 */ /* 0x001fea0003c00000 */
.L_x_97:
[----:B------:R-:W2:Y:S01]  /*2500*/  LDG.E R0, desc[UR36][R16.64+-0x14] ;  /* 0xffffec2410007981 */ /* 0x000ea2000c1e1900 */
[----:B------:R0:W1:Y:S01]  /*2510*/  LDC.64 R8, c[0x4][R19] ;  /* 0x0100000013087b82 */ /* 0x0000620000000a00 */
[----:B------:R-:W3:Y:S01]  /*2520*/  LDCU.64 UR4, c[0x4][0x8] ;  /* 0x01000100ff0477ac */ /* 0x000ee20008000a00 */
[----:B------:R-:W-:Y:S01]  /*2530*/  IMAD.MOV.U32 R6, RZ, RZ, R18 ;  /* 0x000000ffff067224 */ /* 0x000fe200078e0012 */
[----:B------:R-:W-:Y:S02]  /*2540*/  MOV R7, R2 ;  /* 0x0000000200077202 */ /* 0x000fe40000000f00 */
[----:B---3--:R-:W-:Y:S01]  /*2550*/  MOV R4, UR4 ;  /* 0x0000000400047c02 */ /* 0x008fe20008000f00 */
[----:B------:R-:W-:Y:S01]  /*2560*/  IMAD.U32 R5, RZ, RZ, UR5 ;  /* 0x00000005ff057e24 */ /* 0x000fe2000f8e00ff */
[----:B-12---:R0:W-:Y:S06]  /*2570*/  STL [R1], R0 ;  /* 0x0000000001007387 */ /* 0x0061ec0000100800 */
[----:B------:R-:W-:-:S07]  /*2580*/  LEPC R20, `(.L_x_98) ;  /* 0x000000001014794e */ /* 0x000fce0000000000 */
[----:B0-----:R-:W-:Y:S05]  /*2590*/  CALL.ABS.NOINC R8 ;  /* 0x0000000008007343 */ /* 0x001fea0003c00000 */
.L_x_98:
        /* <DEDUP_REMOVED lines=10> */
.L_x_99:
        /* <DEDUP_REMOVED lines=10> */
.L_x_100:
        /* <DEDUP_REMOVED lines=10> */
.L_x_101:
        /* <DEDUP_REMOVED lines=10> */
.L_x_102:
        /* <DEDUP_REMOVED lines=10> */
.L_x_103:
        /* <DEDUP_REMOVED lines=10> */
.L_x_104:
        /* <DEDUP_REMOVED lines=10> */
.L_x_105:
        /* <DEDUP_REMOVED lines=10> */
.L_x_106:
        /* <DEDUP_REMOVED lines=10> */
.L_x_107:
        /* <DEDUP_REMOVED lines=10> */
.L_x_108:
        /* <DEDUP_REMOVED lines=10> */
.L_x_109:
        /* <DEDUP_REMOVED lines=10> */
.L_x_110:
[----:B------:R-:W-:Y:S02]  /*2d20*/  ISETP.NE.AND P6, PT, R26, RZ, PT ;  /* 0x000000ff1a00720c */ /* 0x000fe40003fc5270 */
[----:B------:R-:W-:-:S05]  /*2d30*/  IADD3 R16, P0, PT, R16, 0x40, RZ ;  /* 0x0000004010107810 */ /* 0x000fca0007f1e0ff */
[----:B------:R-:W-:-:S06]  /*2d40*/  IMAD.X R17, RZ, RZ, R17, P0 ;  /* 0x000000ffff117224 */ /* 0x000fcc00000e0611 */
[----:B------:R-:W-:Y:S05]  /*2d50*/  @P6 BRA `(.L_x_111) ;  /* 0xfffffff400606947 */ /* 0x000fea000383ffff */
[----:B------:R-:W-:Y:S05]  /*2d60*/  BSYNC.RECONVERGENT B6 ;  /* 0x0000000000067941 */ /* 0x000fea0003800200 */
.L_x_94:
[----:B------:R-:W-:Y:S01]  /*2d70*/  ISETP.NE.AND P0, PT, R25, RZ, PT ;  /* 0x000000ff1900720c */ /* 0x000fe20003f05270 */
[----:B------:R-:W-:-:S12]  /*2d80*/  BSSY.RECONVERGENT B6, `(.L_x_93) ;  /* 0x00000a3000067945 */ /* 0x000fd80003800200 */
[----:B------:R-:W-:Y:S05]  /*2d90*/  @!P0 BRA `(.L_x_112) ;  /* 0x0000000800848947 */ /* 0x000fea0003800000 */
[----:B------:R-:W-:Y:S02]  /*2da0*/  ISETP.GE.U32.AND P0, PT, R25, 0x8, PT ;  /* 0x000000081900780c */ /* 0x000fe40003f06070 */
[----:B------:R-:W-:-:S11]  /*2db0*/  LOP3.LUT R22, R24, 0x7, RZ, 0xc0, !PT ;  /* 0x0000000718167812 */ /* 0x000fd600078ec0ff */
[----:B------:R-:W-:Y:S05]  /*2dc0*/  @!P0 BRA `(.L_x_113) ;  /* 0x0000000400508947 */ /* 0x000fea0003800000 */
[----:B------:R-:W0:Y:S01]  /*2dd0*/  LDC.64 R16, c[0x0][0x3a0] ;  /* 0x0000e800ff107b82 */ /* 0x000e220000000a00 */
[----:B------:R-:W-:Y:S01]  /*2de0*/  MOV R19, 0x68 ;  /* 0x0000006800137802 */ /* 0x000fe20000000f00 */
[----:B------:R-:W1:Y:S01]  /*2df0*/  LDCU.64 UR4, c[0x4][0x8] ;  /* 0x01000100ff0477ac */ /* 0x000e620008000a00 */
[----:B0-----:R-:W-:-:S05]  /*2e00*/  IMAD.WIDE.U32 R16, R23, 0x4, R16 ;  /* 0x0000000417107825 */ /* 0x001fca00078e0010 */
[----:B------:R-:W2:Y:S01]  /*2e10*/  LDG.E R0, desc[UR36][R16.64] ;  /* 0x0000002410007981 */ /* 0x000ea2000c1e1900 */
[----:B------:R0:W3:Y:S01]  /*2e20*/  LDC.64 R8, c[0x4][R19] ;  /* 0x0100000013087b82 */ /* 0x0000e20000000a00 */
[----:B-1----:R-:W-:Y:S01]  /*2e30*/  IMAD.U32 R4, RZ, RZ, UR4 ;  /* 0x00000004ff047e24 */ /* 0x002fe2000f8e00ff */
[----:B------:R-:W-:Y:S01]  /*2e40*/  MOV R5, UR5 ;  /* 0x0000000500057c02 */ /* 0x000fe20008000f00 */
[----:B------:R-:W-:Y:S02]  /*2e50*/  IMAD.MOV.U32 R6, RZ, RZ, R18 ;  /* 0x000000ffff067224 */ /* 0x000fe400078e0012 */
[----:B------:R-:W-:Y:S01]  /*2e60*/  IMAD.MOV.U32 R7, RZ, RZ, R2 ;  /* 0x000000ffff077224 */ /* 0x000fe200078e0002 */
[----:B--23--:R0:W-:Y:S06]  /*2e70*/  STL [R1], R0 ;  /* 0x0000000001007387 */ /* 0x00c1ec0000100800 */
[----:B------:R-:W-:-:S07]  /*2e80*/  LEPC R20, `(.L_x_114) ;  /* 0x000000001014794e */ /* 0x000fce0000000000 */
[----:B0-----:R-:W-:Y:S05]  /*2e90*/  CALL.ABS.NOINC R8 ;  /* 0x0000000008007343 */ /* 0x001fea0003c00000 */
.L_x_114:
        /* <DEDUP_REMOVED lines=10> */
.L_x_115:
        /* <DEDUP_REMOVED lines=10> */
.L_x_116:
        /* <DEDUP_REMOVED lines=10> */
.L_x_117:
        /* <DEDUP_REMOVED lines=10> */
.L_x_118:
        /* <DEDUP_REMOVED lines=10> */
.L_x_119:
        /* <DEDUP_REMOVED lines=10> */
.L_x_120:
        /* <DEDUP_REMOVED lines=10> */
.L_x_121:
[----:B------:R-:W-:-:S07]  /*3300*/  VIADD R23, R23, 0x8 ;  /* 0x0000000817177836 */ /* 0x000fce0000000000 */
.L_x_113:
[----:B------:R-:W-:-:S13]  /*3310*/  ISETP.NE.AND P0, PT, R22, RZ, PT ;  /* 0x000000ff1600720c */ /* 0x000fda0003f05270 */
        /* <DEDUP_REMOVED lines=17> */
.L_x_123:
        /* <DEDUP_REMOVED lines=10> */
.L_x_124:
        /* <DEDUP_REMOVED lines=10> */
.L_x_125:
        /* <DEDUP_REMOVED lines=10> */
.L_x_126:
[----:B------:R-:W-:-:S07]  /*3610*/  IADD3 R23, PT, PT, R23, 0x4, RZ ;  /* 0x0000000417177810 */ /* 0x000fce0007ffe0ff */
.L_x_122:
[----:B------:R-:W-:-:S13]  /*3620*/  ISETP.NE.AND P0, PT, R24, RZ, PT ;  /* 0x000000ff1800720c */ /* 0x000fda0003f05270 */
[----:B------:R-:W-:Y:S05]  /*3630*/  @!P0 BRA `(.L_x_112) ;  /* 0x00000000005c8947 */ /* 0x000fea0003800000 */
[----:B------:R-:W0:Y:S01]  /*3640*/  LDC.64 R16, c[0x0][0x3a0] ;  /* 0x0000e800ff107b82 */ /* 0x000e220000000a00 */
[----:B------:R-:W-:Y:S02]  /*3650*/  IMAD.MOV R24, RZ, RZ, -R24 ;  /* 0x000000ffff187224 */ /* 0x000fe400078e0a18 */
[----:B0-----:R-:W-:-:S07]  /*3660*/  IMAD.WIDE.U32 R16, R23, 0x4, R16 ;  /* 0x0000000417107825 */ /* 0x001fce00078e0010 */
.L_x_128:
[----:B------:R-:W-:Y:S01]  /*3670*/  IMAD.MOV.U32 R10, RZ, RZ, R16 ;  /* 0x000000ffff0a7224 */ /* 0x000fe200078e0010 */
[----:B------:R-:W-:Y:S01]  /*3680*/  MOV R11, R17 ;  /* 0x00000011000b7202 */ /* 0x000fe20000000f00 */
[----:B------:R-:W0:Y:S04]  /*3690*/  LDCU.64 UR4, c[0x4][0x8] ;  /* 0x01000100ff0477ac */ /* 0x000e280008000a00 */
[----:B------:R-:W2:Y:S01]  /*36a0*/  LDG.E R0, desc[UR36][R10.64] ;  /* 0x000000240a007981 */ /* 0x000ea2000c1e1900 */
[----:B------:R-:W-:Y:S01]  /*36b0*/  MOV R8, 0x68 ;  /* 0x0000006800087802 */ /* 0x000fe20000000f00 */
[----:B------:R-:W-:Y:S02]  /*36c0*/  VIADD R24, R24, 0x1 ;  /* 0x0000000118187836 */ /* 0x000fe40000000000 */
[----:B------:R-:W-:-:S02]  /*36d0*/  IMAD.MOV.U32 R6, RZ, RZ, R18 ;  /* 0x000000ffff067224 */ /* 0x000fc400078e0012 */
[----:B------:R-:W-:Y:S01]  /*36e0*/  IMAD.MOV.U32 R7, RZ, RZ, R2 ;  /* 0x000000ffff077224 */ /* 0x000fe200078e0002 */
[----:B------:R-:W1:Y:S01]  /*36f0*/  LDC.64 R8, c[0x4][R8] ;  /* 0x0100000008087b82 */ /* 0x000e620000000a00 */
[----:B------:R-:W-:Y:S01]  /*3700*/  ISETP.NE.AND P0, PT, R24, RZ, PT ;  /* 0x000000ff1800720c */ /* 0x000fe20003f05270 */
[----:B0-----:R-:W-:Y:S01]  /*3710*/  IMAD.U32 R4, RZ, RZ, UR4 ;  /* 0x00000004ff047e24 */ /* 0x001fe2000f8e00ff */
[----:B------:R-:W-:Y:S01]  /*3720*/  MOV R5, UR5 ;  /* 0x0000000500057c02 */ /* 0x000fe20008000f00 */
[----:B--2---:R0:W-:Y:S02]  /*3730*/  STL [R1], R0 ;  /* 0x0000000001007387 */ /* 0x0041e40000100800 */
[----:B01----:R-:W-:-:S08]  /*3740*/  P2R R0, PR, RZ, 0x1 ;  /* 0x00000001ff007803 */ /* 0x003fd00000000000 */
[----:B------:R-:W-:-:S07]  /*3750*/  LEPC R20, `(.L_x_127) ;  /* 0x000000001014794e */ /* 0x000fce0000000000 */
[----:B------:R-:W-:Y:S05]  /*3760*/  CALL.ABS.NOINC R8 ;  /* 0x0000000008007343 */ /* 0x000fea0003c00000 */
.L_x_127:
[----:B------:R-:W-:Y:S02]  /*3770*/  ISETP.NE.AND P6, PT, R24, RZ, PT ;  /* 0x000000ff1800720c */ /* 0x000fe40003fc5270 */
[----:B------:R-:W-:-:S04]  /*3780*/  IADD3 R16, P0, PT, R16, 0x4, RZ ;  /* 0x0000000410107810 */ /* 0x000fc80007f1e0ff */
[----:B------:R-:W-:-:S07]  /*3790*/  IADD3.X R17, PT, PT, RZ, R17, RZ, P0, !PT ;  /* 0x00000011ff117210 */ /* 0x000fce00007fe4ff */
[----:B------:R-:W-:Y:S05]  /*37a0*/  @P6 BRA `(.L_x_128) ;  /* 0xfffffffc00b06947 */ /* 0x000fea000383ffff */
.L_x_112:
[----:B------:R-:W-:Y:S05]  /*37b0*/  BSYNC.RECONVERGENT B6 ;  /* 0x0000000000067941 */ /* 0x000fea0003800200 */
.L_x_93:
[----:B------:R-:W-:Y:S01]  /*37c0*/  MOV R16, 0x68 ;  /* 0x0000006800107802 */ /* 0x000fe20000000f00 */
[----:B------:R-:W0:Y:S01]  /*37d0*/  LDCU.64 UR4, c[0x4][0x28] ;  /* 0x01000500ff0477ac */ /* 0x000e220008000a00 */
[----:B------:R-:W-:Y:S02]  /*37e0*/  CS2R R6, SRZ ;  /* 0x0000000000067805 */ /* 0x000fe4000001ff00 */
[----:B------:R1:W2:Y:S01]  /*37f0*/  LDC.64 R8, c[0x4][R16] ;  /* 0x0100000010087b82 */ /* 0x0002a20000000a00 */
[----:B0-----:R-:W-:Y:S02]  /*3800*/  IMAD.U32 R4, RZ, RZ, UR4 ;  /* 0x00000004ff047e24 */ /* 0x001fe4000f8e00ff */
[----:B-1----:R-:W-:-:S07]  /*3810*/  IMAD.U32 R5, RZ, RZ, UR5 ;  /* 0x00000005ff057e24 */ /* 0x002fce000f8e00ff */
[----:B------:R-:W-:-:S07]  /*3820*/  LEPC R20, `(.L_x_129) ;  /* 0x000000001014794e */ /* 0x000fce0000000000 */
[----:B--2---:R-:W-:Y:S05]  /*3830*/  CALL.ABS.NOINC R8 ;  /* 0x0000000008007343 */ /* 0x004fea0003c00000 */
.L_x_129:
        /* <DEDUP_REMOVED lines=11> */
.L_x_130:
        /* <DEDUP_REMOVED lines=11> */
.L_x_131:
        /* <DEDUP_REMOVED lines=11> */
.L_x_132:
        /* <DEDUP_REMOVED lines=11> */
.L_x_133:
        /* <DEDUP_REMOVED lines=11> */
.L_x_134:
        /* <DEDUP_REMOVED lines=11> */
.L_x_135:
        /* <DEDUP_REMOVED lines=11> */
.L_x_136:
        /* <DEDUP_REMOVED lines=11> */
.L_x_137:
        /* <DEDUP_REMOVED lines=11> */
.L_x_138:
[----:B------:R-:W0:Y:S01]  /*3e70*/  LDC R0, c[0x0][0x3b0] ;  /* 0x0000ec00ff007b82 */ /* 0x000e220000000800 */
[----:B------:R-:W1:Y:S01]  /*3e80*/  LDCU.64 UR4, c[0x4][0x30] ;  /* 0x01000600ff0477ac */ /* 0x000e620008000a00 */
[----:B------:R-:W-:Y:S01]  /*3e90*/  IMAD.MOV.U32 R6, RZ, RZ, R18 ;  /* 0x000000ffff067224 */ /* 0x000fe200078e0012 */
[----:B------:R-:W-:-:S05]  /*3ea0*/  MOV R7, R2 ;  /* 0x0000000200077202 */ /* 0x000fca0000000f00 */
[----:B------:R2:W3:Y:S01]  /*3eb0*/  LDC.64 R8, c[0x4][R16] ;  /* 0x0100000010087b82 */ /* 0x0004e20000000a00 */
[----:B-1----:R-:W-:Y:S01]  /*3ec0*/  MOV R4, UR4 ;  /* 0x0000000400047c02 */ /* 0x002fe20008000f00 */
[----:B------:R-:W-:Y:S01]  /*3ed0*/  IMAD.U32 R5, RZ, RZ, UR5 ;  /* 0x00000005ff057e24 */ /* 0x000fe2000f8e00ff */
[----:B0-----:R2:W-:Y:S06]  /*3ee0*/  STL [R1], R0 ;  /* 0x0000000001007387 */ /* 0x0015ec0000100800 */
[----:B------:R-:W-:-:S07]  /*3ef0*/  LEPC R20, `(.L_x_139) ;  /* 0x000000001014794e */ /* 0x000fce0000000000 */
[----:B--23--:R-:W-:Y:S05]  /*3f00*/  CALL.ABS.NOINC R8 ;  /* 0x0000000008007343 */ /* 0x00cfea0003c00000 */
.L_x_139:
[----:B------:R0:W1:Y:S01]  /*3f10*/  LDC.64 R8, c[0x4][R16] ;  /* 0x0100000010087b82 */ /* 0x0000620000000a00 */
[----:B------:R-:W2:Y:S01]  /*3f20*/  LDCU.64 UR4, c[0x4][0x38] ;  /* 0x01000700ff0477ac */ /* 0x000ea20008000a00 */
[----:B------:R-:W-:Y:S01]  /*3f30*/  CS2R R6, SRZ ;  /* 0x0000000000067805 */ /* 0x000fe2000001ff00 */
[----:B--2---:R-:W-:Y:S02]  /*3f40*/  IMAD.U32 R4, RZ, RZ, UR4 ;  /* 0x00000004ff047e24 */ /* 0x004fe4000f8e00ff */
[----:B0-----:R-:W-:-:S07]  /*3f50*/  IMAD.U32 R5, RZ, RZ, UR5 ;  /* 0x00000005ff057e24 */ /* 0x001fce000f8e00ff */
[----:B------:R-:W-:-:S07]  /*3f60*/  LEPC R20, `(.L_x_140) ;  /* 0x000000001014794e */ /* 0x000fce0000000000 */
[----:B-1----:R-:W-:Y:S05]  /*3f70*/  CALL.ABS.NOINC R8 ;  /* 0x0000000008007343 */ /* 0x002fea0003c00000 */
.L_x_140:
        /* <DEDUP_REMOVED lines=11> */
.L_x_141:
        /* <DEDUP_REMOVED lines=11> */
.L_x_142:
        /* <DEDUP_REMOVED lines=11> */
.L_x_143:
        /* <DEDUP_REMOVED lines=11> */
.L_x_144:
        /* <DEDUP_REMOVED lines=11> */
.L_x_145:
        /* <DEDUP_REMOVED lines=11> */
.L_x_146:
        /* <DEDUP_REMOVED lines=11> */
.L_x_147:
        /* <DEDUP_REMOVED lines=11> */
.L_x_148:
        /* <DEDUP_REMOVED lines=11> */
.L_x_149:
[----:B------:R-:W0:Y:S01]  /*45b0*/  LDC.64 R8, c[0x0][0x3c0] ;  /* 0x0000f000ff087b82 */ /* 0x000e220000000a00 */
[----:B------:R-:W1:Y:S01]  /*45c0*/  LDCU.64 UR4, c[0x4][0x40] ;  /* 0x01000800ff0477ac */ /* 0x000e620008000a00 */
[----:B------:R-:W-:Y:S01]  /*45d0*/  IMAD.MOV.U32 R6, RZ, RZ, R18 ;  /* 0x000000ffff067224 */ /* 0x000fe200078e0012 */
[----:B------:R-:W-:-:S05]  /*45e0*/  MOV R7, R2 ;  /* 0x0000000200077202 */ /* 0x000fca0000000f00 */
[----:B------:R2:W3:Y:S01]  /*45f0*/  LDC.64 R10, c[0x4][R16] ;  /* 0x01000000100a7b82 */ /* 0x0004e20000000a00 */
[----:B-1----:R-:W-:Y:S01]  /*4600*/  MOV R4, UR4 ;  /* 0x0000000400047c02 */ /* 0x002fe20008000f00 */
[----:B------:R-:W-:Y:S01]  /*4610*/  IMAD.U32 R5, RZ, RZ, UR5 ;  /* 0x00000005ff057e24 */ /* 0x000fe2000f8e00ff */
[----:B0-----:R2:W-:Y:S06]  /*4620*/  STL.64 [R1], R8 ;  /* 0x0000000801007387 */ /* 0x0015ec0000100a00 */
[----:B------:R-:W-:-:S07]  /*4630*/  LEPC R20, `(.L_x_150) ;  /* 0x000000001014794e */ /* 0x000fce0000000000 */
[----:B--23--:R-:W-:Y:S05]  /*4640*/  CALL.ABS.NOINC R10 ;  /* 0x000000000a007343 */ /* 0x00cfea0003c00000 */
.L_x_150:
[----:B------:R-:W0:Y:S01]  /*4650*/  LDC.64 R8, c[0x0][0x3c8] ;  /* 0x0000f200ff087b82 */ /* 0x000e220000000a00 */
[----:B------:R-:W1:Y:S01]  /*4660*/  LDCU.64 UR4, c[0x4][0x48] ;  /* 0x01000900ff0477ac */ /* 0x000e620008000a00 */
[----:B------:R-:W-:Y:S01]  /*4670*/  MOV R6, R18 ;  /* 0x0000001200067202 */ /* 0x000fe20000000f00 */
[----:B------:R-:W-:-:S05]  /*4680*/  IMAD.MOV.U32 R7, RZ, RZ, R2 ;  /* 0x000000ffff077224 */ /* 0x000fca00078e0002 */
[----:B------:R2:W3:Y:S01]  /*4690*/  LDC.64 R10, c[0x4][R16] ;  /* 0x01000000100a7b82 */ /* 0x0004e20000000a00 */
[----:B-1----:R-:W-:Y:S02]  /*46a0*/  IMAD.U32 R4, RZ, RZ, UR4 ;  /* 0x00000004ff047e24 */ /* 0x002fe4000f8e00ff */
[----:B------:R-:W-:Y:S01]  /*46b0*/  IMAD.U32 R5, RZ, RZ, UR5 ;  /* 0x00000005ff057e24 */ /* 0x000fe2000f8e00ff */
[----:B0-----:R2:W-:Y:S06]  /*46c0*/  STL.64 [R1], R8 ;  /* 0x0000000801007387 */ /* 0x0015ec0000100a00 */
[----:B------:R-:W-:-:S07]  /*46d0*/  LEPC R20, `(.L_x_151) ;  /* 0x000000001014794e */ /* 0x000fce0000000000 */
[----:B--23--:R-:W-:Y:S05]  /*46e0*/  CALL.ABS.NOINC R10 ;  /* 0x000000000a007343 */ /* 0x00cfea0003c00000 */
.L_x_151:
[----:B------:R0:W1:Y:S01]  /*46f0*/  LDC.64 R8, c[0x4][R16] ;  /* 0x0100000010087b82 */ /* 0x0000620000000a00 */
[----:B------:R-:W2:Y:S01]  /*4700*/  LDCU.64 UR4, c[0x4][0x50] ;  /* 0x01000a00ff0477ac */ /* 0x000ea20008000a00 */
[----:B------:R-:W-:Y:S01]  /*4710*/  CS2R R6, SRZ ;  /* 0x0000000000067805 */ /* 0x000fe2000001ff00 */
[----:B--2---:R-:W-:Y:S01]  /*4720*/  IMAD.U32 R4, RZ, RZ, UR4 ;  /* 0x00000004ff047e24 */ /* 0x004fe2000f8e00ff */
[----:B0-----:R-:W-:-:S07]  /*4730*/  MOV R5, UR5 ;  /* 0x0000000500057c02 */ /* 0x001fce0008000f00 */
[----:B------:R-:W-:-:S07]  /*4740*/  LEPC R20, `(.L_x_152) ;  /* 0x000000001014794e */ /* 0x000fce0000000000 */
[----:B-1----:R-:W-:Y:S05]  /*4750*/  CALL.ABS.NOINC R8 ;  /* 0x0000000008007343 */ /* 0x002fea0003c00000 */
.L_x_152:
        /* <DEDUP_REMOVED lines=11> */
.L_x_153:
        /* <DEDUP_REMOVED lines=11> */
.L_x_154:
        /* <DEDUP_REMOVED lines=11> */
.L_x_155:
        /* <DEDUP_REMOVED lines=11> */
.L_x_156:
        /* <DEDUP_REMOVED lines=11> */
.L_x_157:
        /* <DEDUP_REMOVED lines=11> */
.L_x_158:
        /* <DEDUP_REMOVED lines=11> */
.L_x_159:
        /* <DEDUP_REMOVED lines=11> */
.L_x_160:
        /* <DEDUP_REMOVED lines=11> */
.L_x_161:
[----:B------:R-:W0:Y:S01]  /*4d90*/  LDC.64 R16, c[0x4][R16] ;  /* 0x0100000010107b82 */ /* 0x000e220000000a00 */
[----:B------:R-:W1:Y:S01]  /*4da0*/  LDCU.64 UR4, c[0x4][0x58] ;  /* 0x01000b00ff0477ac */ /* 0x000e620008000a00 */
[----:B------:R-:W-:Y:S01]  /*4db0*/  CS2R R6, SRZ ;  /* 0x0000000000067805 */ /* 0x000fe2000001ff00 */
[----:B-1----:R-:W-:Y:S02]  /*4dc0*/  IMAD.U32 R4, RZ, RZ, UR4 ;  /* 0x00000004ff047e24 */ /* 0x002fe4000f8e00ff */
[----:B------:R-:W-:-:S07]  /*4dd0*/  IMAD.U32 R5, RZ, RZ, UR5 ;  /* 0x00000005ff057e24 */ /* 0x000fce000f8e00ff */
[----:B------:R-:W-:-:S07]  /*4de0*/  LEPC R20, `(.L_x_162) ;  /* 0x000000001014794e */ /* 0x000fce0000000000 */
[----:B0-----:R-:W-:Y:S05]  /*4df0*/  CALL.ABS.NOINC R16 ;  /* 0x0000000010007343 */ /* 0x001fea0003c00000 */
.L_x_162:
[----:B------:R-:W0:Y:S02]  /*4e00*/  LDC R0, c[0x0][0x3b0] ;  /* 0x0000ec00ff007b82 */ /* 0x000e240000000800 */
[----:B0-----:R-:W-:-:S13]  /*4e10*/  ISETP.GE.AND P0, PT, R0, 0x1, PT ;  /* 0x000000010000780c */ /* 0x001fda0003f06270 */
[----:B------:R-:W-:Y:S05]  /*4e20*/  @!P0 BRA `(.L_x_163) ;  /* 0x0000001400708947 */ /* 0x000fea0003800000 */
[C---:B------:R-:W-:Y:S01]  /*4e30*/  ISETP.GE.U32.AND P0, PT, R0.reuse, 0x10, PT ;  /* 0x000000100000780c */ /* 0x040fe20003f06070 */
[----:B------:R-:W-:Y:S01]  /*4e40*/  HFMA2 R19, -RZ, RZ, 0, 0 ;  /* 0x00000000ff137431 */ /* 0x000fe200000001ff */
[----:B------:R-:W-:-:S11]  /*4e50*/  LOP3.LUT R24, R0, 0xf, RZ, 0xc0, !PT ;  /* 0x0000000f00187812 */ /* 0x000fd600078ec0ff */
[----:B------:R-:W-:Y:S05]  /*4e60*/  @!P0 BRA `(.L_x_164) ;  /* 0x0000000800c48947 */ /* 0x000fea0003800000 */
[----:B------:R-:W0:Y:S01]  /*4e70*/  LDCU.64 UR4, c[0x0][0x3a0] ;  /* 0x00007400ff0477ac */ /* 0x000e220008000a00 */
[----:B------:R-:W-:Y:S01]  /*4e80*/  LOP3.LUT R19, R0, 0x7ffffff0, RZ, 0xc0, !PT ;  /* 0x7ffffff000137812 */ /* 0x000fe200078ec0ff */
[----:B------:R-:W-:Y:S04]  /*4e90*/  BSSY.RECONVERGENT B6, `(.L_x_164) ;  /* 0x00000ae000067945 */ /* 0x000fe80003800200 */
[----:B------:R-:W-:Y:S01]  /*4ea0*/  IMAD.MOV R23, RZ, RZ, -R19 ;  /* 0x000000ffff177224 */ /* 0x000fe200078e0a13 */
[----:B0-----:R-:W-:-:S04]  /*4eb0*/  UIADD3 UR4, UP0, UPT, UR4, 0x20, URZ ;  /* 0x0000002004047890 */ /* 0x001fc8000ff1e0ff */
[----:B------:R-:W-:Y:S02]  /*4ec0*/  UIADD3.X UR5, UPT, UPT, URZ, UR5, URZ, UP0, !UPT ;  /* 0x00000005ff057290 */ /* 0x000fe400087fe4ff */
[----:B------:R-:W-:-:S04]  /*4ed0*/  IMAD.U32 R16, RZ, RZ, UR4 ;  /* 0x00000004ff107e24 */ /* 0x000fc8000f8e00ff */
[----:B------:R-:W-:-:S07]  /*4ee0*/  MOV R17, UR5 ;  /* 0x0000000500117c02 */ /* 0x000fce0008000f00 */
.L_x_181:
[----:B------:R-:W2:Y:S01]  /*4ef0*/  LDG.E R0, desc[UR36][R16.64+-0x20] ;  /* 0xffffe02410007981 */ /* 0x000ea2000c1e1900 */
[----:B------:R-:W-:Y:S01]  /*4f00*/  MOV R22, 0x68 ;  /* 0x0000006800167802 */ /* 0x000fe20000000f00 */
[----:B------:R-:W0:Y:S01]  /*4f10*/  LDCU.64 UR4, c[0x4][0x8] ;  /* 0x01000100ff0477ac */ /* 0x000e220008000a00 */
[----:B------:R-:W-:Y:S02]  /*4f20*/  VIADD R23, R23, 0x10 ;  /* 0x0000001017177836 */ /* 0x000fe40000000000 */
[----:B------:R1:W3:Y:S01]  /*4f30*/  LDC.64 R8, c[0x4][R22] ;  /* 0x0100000016087b82 */ /* 0x0002e20000000a00 */
[----:B------:R-:W-:Y:S02]  /*4f40*/  IMAD.MOV.U32 R6, RZ, RZ, R18 ;  /* 0x000000ffff067224 */ /* 0x000fe400078e0012 */
[----:B------:R-:W-:Y:S01]  /*4f50*/  ISETP.NE.AND P0, PT, R23, RZ, PT ;  /* 0x000000ff1700720c */ /* 0x000fe20003f05270 */
[----:B------:R-:W-:-:S03]  /*4f60*/  IMAD.MOV.U32 R7, RZ, RZ, R2 ;  /* 0x000000ffff077224 */ /* 0x000fc600078e0002 */
[----:B------:R-:W-:Y:S01]  /*4f70*/  P2R R25, PR, RZ, 0x1 ;  /* 0x00000001ff197803 */ /* 0x000fe20000000000 */
[----:B0-----:R-:W-:Y:S01]  /*4f80*/  IMAD.U32 R4, RZ, RZ, UR4 ;  /* 0x00000004ff047e24 */ /* 0x001fe2000f8e00ff */
[----:B------:R-:W-:Y:S01]  /*4f90*/  MOV R5, UR5 ;  /* 0x0000000500057c02 */ /* 0x000fe20008000f00 */
[----:B--23--:R1:W-:Y:S06]  /*4fa0*/  STL [R1], R0 ;  /* 0x0000000001007387 */ /* 0x00c3ec0000100800 */
[----:B------:R-:W-:-:S07]  /*4fb0*/  LEPC R20, `(.L_x_165) ;  /* 0x000000001014794e */ /* 0x000fce0000000000 */
[----:B-1----:R-:W-:Y:S05]  /*4fc0*/  CALL.ABS.NOINC R8 ;  /* 0x0000000008007343 */ /* 0x002fea0003c00000 */
.L_x_165:
        /* <DEDUP_REMOVED lines=10> */
.L_x_166:
        /* <DEDUP_REMOVED lines=10> */
.L_x_167:
        /* <DEDUP_REMOVED lines=10> */
.L_x_168:
        /* <DEDUP_REMOVED lines=10> */
.L_x_169:
        /* <DEDUP_REMOVED lines=10> */
.L_x_170:
        /* <DEDUP_REMOVED lines=10> */
.L_x_171:
        /* <DEDUP_REMOVED lines=10> */
.L_x_172:
        /* <DEDUP_REMOVED lines=10> */
.L_x_173:
        /* <DEDUP_REMOVED lines=10> */
.L_x_174:
        /* <DEDUP_REMOVED lines=10> */
.L_x_175:
        /* <DEDUP_REMOVED lines=10> */
.L_x_176:
        /* <DEDUP_REMOVED lines=10> */
.L_x_177:
        /* <DEDUP_REMOVED lines=10> */
.L_x_178:
        /* <DEDUP_REMOVED lines=10> */
.L_x_179:
        /* <DEDUP_REMOVED lines=10> */
.L_x_180:
[----:B------:R-:W-:Y:S02]  /*5930*/  ISETP.NE.AND P6, PT, R25, RZ, PT ;  /* 0x000000ff1900720c */ /* 0x000fe40003fc5270 */
[----:B------:R-:W-:-:S04]  /*5940*/  IADD3 R16, P0, PT, R16, 0x40, RZ ;  /* 0x0000004010107810 */ /* 0x000fc80007f1e0ff */
[----:B------:R-:W-:-:S07]  /*5950*/  IADD3.X R17, PT, PT, RZ, R17, RZ, P0, !PT ;  /* 0x00000011ff117210 */ /* 0x000fce00007fe4ff */
[----:B------:R-:W-:Y:S05]  /*5960*/  @P6 BRA `(.L_x_181) ;  /* 0xfffffff400606947 */ /* 0x000fea000383ffff */
[----:B------:R-:W-:Y:S05]  /*5970*/  BSYNC.RECONVERGENT B6 ;  /* 0x0000000000067941 */ /* 0x000fea0003800200 */
.L_x_164:
[----:B------:R-:W-:Y:S01]  /*5980*/  ISETP.NE.AND P0, PT, R24, RZ, PT ;  /* 0x000000ff1800720c */ /* 0x000fe20003f05270 */
[----:B------:R-:W-:-:S12]  /*5990*/  BSSY.RECONVERGENT B6, `(.L_x_163) ;  /* 0x00000a5000067945 */ /* 0x000fd80003800200 */
[----:B------:R-:W-:Y:S05]  /*59a0*/  @!P0 BRA `(.L_x_182) ;  /* 0x00000008008c8947 */ /* 0x000fea0003800000 */
[----:B------:R-:W0:Y:S01]  /*59b0*/  LDC R23, c[0x0][0x3b0] ;  /* 0x0000ec00ff177b82 */ /* 0x000e220000000800 */
[----:B------:R-:W-:Y:S02]  /*59c0*/  ISETP.GE.U32.AND P0, PT, R24, 0x8, PT ;  /* 0x000000081800780c */ /* 0x000fe40003f06070 */
[----:B0-----:R-:W-:-:S11]  /*59d0*/  LOP3.LUT R23, R23, 0x7, RZ, 0xc0, !PT ;  /* 0x0000000717177812 */ /* 0x001fd600078ec0ff */
        /* <DEDUP_REMOVED lines=8> */
[----:B------:R-:W-:Y:S01]  /*5a60*/  MOV R6, R18 ;  /* 0x0000001200067202 */ /* 0x000fe20000000f00 */
[----:B------:R-:W-:Y:S02]  /*5a70*/  IMAD.U32 R5, RZ, RZ, UR5 ;  /* 0x00000005ff057e24 */ /* 0x000fe4000f8e00ff */
[----:B------:R-:W-:Y:S01]  /*5a80*/  IMAD.MOV.U32 R7, RZ, RZ, R2 ;  /* 0x000000ffff077224 */ /* 0x000fe200078e0002 */
[----:B--23--:R0:W-:Y:S06]  /*5a90*/  STL [R1], R0 ;  /* 0x0000000001007387 */ /* 0x00c1ec0000100800 */
[----:B------:R-:W-:-:S07]  /*5aa0*/  LEPC R20, `(.L_x_184) ;  /* 0x000000001014794e */ /* 0x000fce0000000000 */
[----:B0-----:R-:W-:Y:S05]  /*5ab0*/  CALL.ABS.NOINC R8 ;  /* 0x0000000008007343 */ /* 0x001fea0003c00000 */
.L_x_184:
        /* <DEDUP_REMOVED lines=10> */
.L_x_185:
        /* <DEDUP_REMOVED lines=10> */
.L_x_186:
        /* <DEDUP_REMOVED lines=10> */
.L_x_187:
        /* <DEDUP_REMOVED lines=10> */
.L_x_188:
        /* <DEDUP_REMOVED lines=10> */
.L_x_189:
        /* <DEDUP_REMOVED lines=10> */
.L_x_190:
        /* <DEDUP_REMOVED lines=10> */
.L_x_191:
[----:B------:R-:W-:-:S07]  /*5f20*/  IADD3 R19, PT, PT, R19, 0x8, RZ ;  /* 0x0000000813137810 */ /* 0x000fce0007ffe0ff */
.L_x_183:
[----:B------:R-:W-:-:S13]  /*5f30*/  ISETP.NE.AND P0, PT, R23, RZ, PT ;  /* 0x000000ff1700720c */ /* 0x000fda0003f05270 */
        /* <DEDUP_REMOVED lines=18> */
.L_x_193:
        /* <DEDUP_REMOVED lines=10> */
.L_x_194:
        /* <DEDUP_REMOVED lines=10> */
.L_x_195:
        /* <DEDUP_REMOVED lines=10> */
.L_x_196:
[----:B------:R-:W-:-:S07]  /*6240*/  VIADD R19, R19, 0x4 ;  /* 0x0000000413137836 */ /* 0x000fce0000000000 */
.L_x_192:
[----:B------:R-:W-:-:S13]  /*6250*/  ISETP.NE.AND P0, PT, R23, RZ, PT ;  /* 0x000000ff1700720c */ /* 0x000fda0003f05270 */
[----:B------:R-:W-:Y:S05]  /*6260*/  @!P0 BRA `(.L_x_182) ;  /* 0x00000000005c8947 */ /* 0x000fea0003800000 */
[----:B------:R-:W0:Y:S01]  /*6270*/  LDC.64 R16, c[0x0][0x3a0] ;  /* 0x0000e800ff107b82 */ /* 0x000e220000000a00 */
[----:B------:R-:W-:Y:S01]  /*6280*/  IADD3 R23, PT, PT, -R23, RZ, RZ ;  /* 0x000000ff17177210 */ /* 0x000fe20007ffe1ff */
[----:B0-----:R-:W-:-:S07]  /*6290*/  IMAD.WIDE.U32 R16, R19, 0x4, R16 ;  /* 0x0000000413107825 */ /* 0x001fce00078e0010 */
.L_x_198:
[----:B------:R-:W-:Y:S02]  /*62a0*/  IMAD.MOV.U32 R10, RZ, RZ, R16 ;  /* 0x000000ffff0a7224 */ /* 0x000fe400078e0010 */
[----:B------:R-:W-:Y:S01]  /*62b0*/  IMAD.MOV.U32 R11, RZ, RZ, R17 ;  /* 0x000000ffff0b7224 */ /* 0x000fe200078e0011 */
[----:B------:R-:W-:Y:S01]  /*62c0*/  MOV R8, 0x68 ;  /* 0x0000006800087802 */ /* 0x000fe20000000f00 */
[----:B------:R-:W0:Y:S03]  /*62d0*/  LDCU.64 UR4, c[0x4][0x8] ;  /* 0x01000100ff0477ac */ /* 0x000e260008000a00 */
[----:B------:R-:W2:Y:S01]  /*62e0*/  LDG.E R0, desc[UR36][R10.64] ;  /* 0x000000240a007981 */ /* 0x000ea2000c1e1900 */
[----:B------:R-:W-:Y:S01]  /*62f0*/  IADD3 R23, PT, PT, R23, 0x1, RZ ;  /* 0x0000000117177810 */ /* 0x000fe20007ffe0ff */
[----:B------:R-:W1:Y:S01]  /*6300*/  LDC.64 R8, c[0x4][R8] ;  /* 0x0100000008087b82 */ /* 0x000e620000000a00 */
[----:B------:R-:W-:Y:S01]  /*6310*/  MOV R6, R18 ;  /* 0x0000001200067202 */ /* 0x000fe20000000f00 */
[----:B------:R-:W-:Y:S01]  /*6320*/  IMAD.MOV.U32 R7, RZ, RZ, R2 ;  /* 0x000000ffff077224 */ /* 0x000fe200078e0002 */
[----:B------:R-:W-:Y:S01]  /*6330*/  ISETP.NE.AND P0, PT, R23, RZ, PT ;  /* 0x000000ff1700720c */ /* 0x000fe20003f05270 */
[----:B0-----:R-:W-:-:S02]  /*6340*/  IMAD.U32 R4, RZ, RZ, UR4 ;  /* 0x00000004ff047e24 */ /* 0x001fc4000f8e00ff */
[----:B------:R-:W-:Y:S01]  /*6350*/  IMAD.U32 R5, RZ, RZ, UR5 ;  /* 0x00000005ff057e24 */ /* 0x000fe2000f8e00ff */
[----:B--2---:R0:W-:Y:S02]  /*6360*/  STL [R1], R0 ;  /* 0x0000000001007387 */ /* 0x0041e40000100800 */
[----:B01----:R-:W-:-:S07]  /*6370*/  P2R R0, PR, RZ, 0x1 ;  /* 0x00000001ff007803 */ /* 0x003fce0000000000 */
[----:B------:R-:W-:-:S07]  /*6380*/  LEPC R20, `(.L_x_197) ;  /* 0x000000001014794e */ /* 0x000fce0000000000 */
[----:B------:R-:W-:Y:S05]  /*6390*/  CALL.ABS.NOINC R8 ;  /* 0x0000000008007343 */ /* 0x000fea0003c00000 */
.L_x_197:
[----:B------:R-:W-:Y:S02]  /*63a0*/  ISETP.NE.AND P6, PT, R23, RZ, PT ;  /* 0x000000ff1700720c */ /* 0x000fe40003fc5270 */
[----:B------:R-:W-:-:S04]  /*63b0*/  IADD3 R16, P0, PT, R16, 0x4, RZ ;  /* 0x0000000410107810 */ /* 0x000fc80007f1e0ff */
[----:B------:R-:W-:-:S07]  /*63c0*/  IADD3.X R17, PT, PT, RZ, R17, RZ, P0, !PT ;  /* 0x00000011ff117210 */ /* 0x000fce00007fe4ff */
[----:B------:R-:W-:Y:S05]  /*63d0*/  @P6 BRA `(.L_x_198) ;  /* 0xfffffffc00b06947 */ /* 0x000fea000383ffff */
.L_x_182:
[----:B------:R-:W-:Y:S05]  /*63e0*/  BSYNC.RECONVERGENT B6 ;  /* 0x0000000000067941 */ /* 0x000fea0003800200 */
.L_x_163:
[----:B------:R-:W0:Y:S01]  /*63f0*/  LDC R0, c[0x0][0x3e0] ;  /* 0x0000f800ff007b82 */ /* 0x000e220000000800 */
[----:B------:R-:W-:Y:S01]  /*6400*/  MOV R3, 0x68 ;  /* 0x0000006800037802 */ /* 0x000fe20000000f00 */
[----:B------:R-:W1:Y:S01]  /*6410*/  LDCU.64 UR4, c[0x4][0x60] ;  /* 0x01000c00ff0477ac */ /* 0x000e620008000a00 */
[----:B------:R-:W-:Y:S01]  /*6420*/  IMAD.MOV.U32 R6, RZ, RZ, R18 ;  /* 0x000000ffff067224 */ /* 0x000fe200078e0012 */
[----:B------:R-:W-:-:S04]  /*6430*/  MOV R7, R2 ;  /* 0x0000000200077202 */ /* 0x000fc80000000f00 */
[----:B------:R2:W3:Y:S01]  /*6440*/  LDC.64 R8, c[0x4][R3] ;  /* 0x0100000003087b82 */ /* 0x0004e20000000a00 */
[----:B-1----:R-:W-:Y:S01]  /*6450*/  IMAD.U32 R4, RZ, RZ, UR4 ;  /* 0x00000004ff047e24 */ /* 0x002fe2000f8e00ff */
[----:B------:R-:W-:Y:S01]  /*6460*/  MOV R5, UR5 ;  /* 0x0000000500057c02 */ /* 0x000fe20008000f00 */
[----:B0-----:R2:W-:Y:S06]  /*6470*/  STL [R1], R0 ;  /* 0x0000000001007387 */ /* 0x0015ec0000100800 */
[----:B------:R-:W-:-:S07]  /*6480*/  LEPC R20, `(.L_x_199) ;  /* 0x000000001014794e */ /* 0x000fce0000000000 */
[----:B--23--:R-:W-:Y:S05]  /*6490*/  CALL.ABS.NOINC R8 ;  /* 0x0000000008007343 */ /* 0x00cfea0003c00000 */
.L_x_199:
[----:B------:R-:W-:Y:S05]  /*64a0*/  EXIT ;  /* 0x000000000000794d */ /* 0x000fea0003800000 */
.L_x_200:
        /* <DEDUP_REMOVED lines=13> */
.L_x_204:


//--------------------- .nv.global.init           --------------------------
	.section	.nv.global.init,"aw",@progbits
.nv.global.init:
	.type		$str$1,@object
	.size		$str$1,($str - $str$1)
$str$1:
        /*0000*/ 	.byte	0x25, 0x64, 0x20, 0x00
	.type		$str,@object
	.size		$str,($str$2 - $str)
$str:
        /*0004*/ 	.byte	0x0a, 0x69, 0x6e, 0x3a, 0x0a, 0x00
	.type		$str$2,@object
	.size		$str$2,($str$3 - $str$2)
$str$2:
        /*000a*/ 	.byte	0x0a, 0x0a, 0x6f, 0x75, 0x74, 0x3a, 0x0a, 0x00
	.type		$str$3,@object
	.size		$str$3,($str$7 - $str$3)
$str$3:
        /*0012*/ 	.byte	0x0a, 0x0a, 0x64, 0x65, 0x6c, 0x74, 0x61, 0x3a, 0x0a, 0x00
	.type		$str$7,@object
	.size		$str$7,($str$8 - $str$7)
$str$7:
        /*001c*/ 	.byte	0x0a, 0x0a, 0x6c, 0x73, 0x69, 0x7a, 0x65, 0x3a, 0x0a, 0x00
	.type		$str$8,@object
	.size		$str$8,($str$6 - $str$8)
$str$8:
        /*0026*/ 	.byte	0x0a, 0x0a, 0x62, 0x65, 0x74, 0x61, 0x3a, 0x0a, 0x25, 0x64, 0x00
	.type		$str$6,@object
	.size		$str$6,($str$5 - $str$6)
$str$6:
        /*0031*/ 	.byte	0x0a, 0x0a, 0x6e, 0x75, 0x6d, 0x6c, 0x3a, 0x0a, 0x25, 0x64, 0x00
	.type		$str$5,@object
	.size		$str$5,($str$10 - $str$5)
$str$5:
        /*003c*/ 	.byte	0x0a, 0x0a, 0x77, 0x65, 0x69, 0x67, 0x68, 0x74, 0x3a, 0x0a, 0x00
	.type		$str$10,@object
	.size		$str$10,($str$9 - $str$10)
$str$10:
        /*0047*/ 	.byte	0x0a, 0x0a, 0x70, 0x72, 0x65, 0x76, 0x44, 0x77, 0x74, 0x3a, 0x0a, 0x00
	.type		$str$9,@object
	.size		$str$9,($str$11 - $str$9)
$str$9:
        /*0053*/ 	.byte	0x0a, 0x0a, 0x61, 0x6c, 0x70, 0x68, 0x61, 0x3a, 0x0a, 0x25, 0x64, 0x00
	.type		$str$11,@object
	.size		$str$11,($str$4 - $str$11)
$str$11:
        /*005f*/ 	.byte	0x0a, 0x0a, 0x72, 0x6f, 0x77, 0x70, 0x74, 0x72, 0x5f, 0x77, 0x3a, 0x0a, 0x00
	.type		$str$4,@object
	.size		$str$4,($str$12 - $str$4)
$str$4:
        /*006c*/ 	.byte	0x0a, 0x0a, 0x72, 0x6f, 0x77, 0x70, 0x74, 0x72, 0x5f, 0x6f, 0x64, 0x3a, 0x0a, 0x00
	.type		$str$12,@object
	.size		$str$12,(.L_12 - $str$12)
$str$12:
        /*007a*/ 	.byte	0x0a, 0x0a, 0x6e, 0x75, 0x6d, 0x5f, 0x69, 0x74, 0x65, 0x72, 0x3a, 0x0a, 0x25, 0x64, 0x00
.L_12:


//--------------------- .nv.shared.reserved.0     --------------------------
	.section	.nv.shared.reserved.0,"aw",@nobits
	.weak		__nv_reservedSMEM_offset_0_alias
	.size		__nv_reservedSMEM_offset_0_alias, 0, 64
	.other		__nv_reservedSMEM_offset_0_alias,@"STO_CUDA_RESERVED_SHARED STV_DEFAULT"
__nv_reservedSMEM_offset_0_alias:
	.zero		0
	.zero		64


//--------------------- .nv.constant0._Z19gpu_improved_kernelPdS_S_S_PiS_iS0_ddS_S0_i --------------------------
	.section	.nv.constant0._Z19gpu_improved_kernelPdS_S_S_PiS_iS0_ddS_S0_i,"a",@progbits
	.sectionflags	@""
	.align	4
.nv.constant0._Z19gpu_improved_kernelPdS_S_S_PiS_iS0_ddS_S0_i:
	.zero		996


//--------------------- .nv.constant0._Z16gpu_naive_kernelPdS_S_S_PiS_iS0_ddS_S0_i --------------------------
	.section	.nv.constant0._Z16gpu_naive_kernelPdS_S_S_PiS_iS0_ddS_S0_i,"a",@progbits
	.sectionflags	@""
	.align	4
.nv.constant0._Z16gpu_naive_kernelPdS_S_S_PiS_iS0_ddS_S0_i:
	.zero		996


//--------------------- .nv.constant0._Z19gpu_datatest_kernelPdS_S_S_PiS_iS0_ddS_S0_i --------------------------
	.section	.nv.constant0._Z19gpu_datatest_kernelPdS_S_S_PiS_iS0_ddS_S0_i,"a",@progbits
	.sectionflags	@""
	.align	4
.nv.constant0._Z19gpu_datatest_kernelPdS_S_S_PiS_iS0_ddS_S0_i:
	.zero		996


//--------------------- SYMBOLS --------------------------

	.type		.nv.reservedSmem.offset0,@object
	.size		.nv.reservedSmem.offset0,0x4
	.type		vprintf,@function
